//
// Generated by NVIDIA NVVM Compiler
//
// Compiler Build ID: CL-36424714
// Cuda compilation tools, release 13.0, V13.0.88
// Based on NVVM 20.0.0
//

.version 9.0
.target sm_100
.address_size 64

	// .globl	_Z12s0_butterflyPK7double2PS_j
.func  (.param .align 16 .b8 func_retval0[16]) __internal_trig_reduction_slowpathd
(
	.param .b64 __internal_trig_reduction_slowpathd_param_0
)
;
.global .align 8 .b8 __cudart_i2opi_d[144] = {8, 93, 141, 31, 177, 95, 251, 107, 234, 146, 82, 138, 247, 57, 7, 61, 123, 241, 229, 235, 199, 186, 39, 117, 45, 234, 95, 158, 102, 63, 70, 79, 183, 9, 203, 39, 207, 126, 54, 109, 31, 109, 10, 90, 139, 17, 47, 239, 15, 152, 5, 222, 255, 151, 248, 31, 59, 40, 249, 189, 139, 95, 132, 156, 244, 57, 83, 131, 57, 214, 145, 57, 65, 126, 95, 180, 38, 112, 156, 233, 132, 68, 187, 46, 245, 53, 130, 232, 62, 167, 41, 177, 28, 235, 29, 254, 28, 146, 209, 9, 234, 46, 73, 6, 224, 210, 77, 66, 58, 110, 36, 183, 97, 197, 187, 222, 171, 99, 81, 254, 65, 144, 67, 60, 153, 149, 98, 219, 192, 221, 52, 245, 209, 87, 39, 252, 41, 21, 68, 78, 110, 131, 249, 162};
.global .align 16 .b8 __cudart_sin_cos_coeffs[128] = {70, 210, 176, 44, 241, 229, 90, 190, 146, 227, 172, 105, 227, 29, 199, 62, 161, 98, 219, 25, 160, 1, 42, 191, 24, 8, 17, 17, 17, 17, 129, 63, 84, 85, 85, 85, 85, 85, 197, 191, 0, 0, 0, 0, 0, 0, 0, 0, 0, 0, 0, 0, 0, 0, 0, 0, 100, 129, 253, 32, 131, 255, 168, 189, 40, 133, 239, 193, 167, 238, 33, 62, 217, 230, 6, 142, 79, 126, 146, 190, 233, 188, 221, 25, 160, 1, 250, 62, 71, 93, 193, 22, 108, 193, 86, 191, 81, 85, 85, 85, 85, 85, 165, 63, 0, 0, 0, 0, 0, 0, 224, 191, 0, 0, 0, 0, 0, 0, 240, 63};

.visible .entry _Z12s0_butterflyPK7double2PS_j(
	.param .u64 .ptr .align 1 _Z12s0_butterflyPK7double2PS_j_param_0,
	.param .u64 .ptr .align 1 _Z12s0_butterflyPK7double2PS_j_param_1,
	.param .u32 _Z12s0_butterflyPK7double2PS_j_param_2
)
{
	.reg .pred 	%p<11>;
	.reg .b32 	%r<8>;
	.reg .b64 	%rd<112>;
	.reg .b64 	%fd<12>;

	ld.param.u64 	%rd44, [_Z12s0_butterflyPK7double2PS_j_param_0];
	ld.param.u64 	%rd45, [_Z12s0_butterflyPK7double2PS_j_param_1];
	ld.param.u32 	%r2, [_Z12s0_butterflyPK7double2PS_j_param_2];
	mov.u32 	%r3, %ctaid.x;
	mov.u32 	%r4, %ntid.x;
	mov.u32 	%r5, %tid.x;
	mad.lo.s32 	%r6, %r3, %r4, %r5;
	shl.b32 	%r1, %r6, 1;
	cvt.u64.u32 	%rd1, %r1;
	cvt.u64.u32 	%rd2, %r2;
	setp.eq.s32 	%p1, %r2, 0;
	mov.b64 	%rd100, 0;
	@%p1 bra 	$L__BB0_7;
	and.b64  	%rd96, %rd2, 3;
	setp.lt.u32 	%p2, %r2, 4;
	mov.b64 	%rd99, 0;
	mov.u64 	%rd95, %rd1;
	@%p2 bra 	$L__BB0_4;
	and.b64  	%rd90, %rd2, 4294967292;
	mov.b64 	%rd99, 0;
	mov.u64 	%rd95, %rd1;
$L__BB0_3:
	shl.b64 	%rd50, %rd95, 2;
	and.b64  	%rd51, %rd50, 4;
	shr.u64 	%rd52, %rd95, 2;
	shl.b64 	%rd53, %rd99, 3;
	or.b64  	%rd54, %rd53, %rd51;
	and.b64  	%rd55, %rd95, 2;
	or.b64  	%rd56, %rd55, %rd54;
	and.b64  	%rd57, %rd52, 1;
	or.b64  	%rd58, %rd56, %rd57;
	shr.u64 	%rd59, %rd95, 3;
	shl.b64 	%rd60, %rd58, 1;
	and.b64  	%rd61, %rd59, 1;
	or.b64  	%rd99, %rd60, %rd61;
	shr.u64 	%rd95, %rd95, 4;
	add.s64 	%rd90, %rd90, -4;
	setp.ne.s64 	%p3, %rd90, 0;
	@%p3 bra 	$L__BB0_3;
$L__BB0_4:
	setp.eq.s64 	%p4, %rd96, 0;
	@%p4 bra 	$L__BB0_6;
$L__BB0_5:
	.pragma "nounroll";
	shl.b64 	%rd62, %rd99, 1;
	and.b64  	%rd63, %rd95, 1;
	or.b64  	%rd99, %rd62, %rd63;
	shr.u64 	%rd95, %rd95, 1;
	add.s64 	%rd96, %rd96, -1;
	setp.ne.s64 	%p5, %rd96, 0;
	@%p5 bra 	$L__BB0_5;
$L__BB0_6:
	and.b64  	%rd100, %rd99, 4294967295;
$L__BB0_7:
	setp.eq.s32 	%p6, %r2, 0;
	add.s32 	%r7, %r1, 1;
	cvt.u64.u32 	%rd106, %r7;
	mov.b64 	%rd111, 0;
	@%p6 bra 	$L__BB0_14;
	and.b64  	%rd107, %rd2, 3;
	setp.lt.u32 	%p7, %r2, 4;
	mov.b64 	%rd110, 0;
	@%p7 bra 	$L__BB0_11;
	and.b64  	%rd101, %rd2, 4294967292;
	mov.b64 	%rd110, 0;
$L__BB0_10:
	shl.b64 	%rd68, %rd106, 2;
	and.b64  	%rd69, %rd68, 4;
	shr.u64 	%rd70, %rd106, 2;
	shl.b64 	%rd71, %rd110, 3;
	or.b64  	%rd72, %rd71, %rd69;
	and.b64  	%rd73, %rd106, 2;
	or.b64  	%rd74, %rd73, %rd72;
	and.b64  	%rd75, %rd70, 1;
	or.b64  	%rd76, %rd74, %rd75;
	shr.u64 	%rd77, %rd106, 3;
	shl.b64 	%rd78, %rd76, 1;
	and.b64  	%rd79, %rd77, 1;
	or.b64  	%rd110, %rd78, %rd79;
	shr.u64 	%rd106, %rd106, 4;
	add.s64 	%rd101, %rd101, -4;
	setp.ne.s64 	%p8, %rd101, 0;
	@%p8 bra 	$L__BB0_10;
$L__BB0_11:
	setp.eq.s64 	%p9, %rd107, 0;
	@%p9 bra 	$L__BB0_13;
$L__BB0_12:
	.pragma "nounroll";
	shl.b64 	%rd80, %rd110, 1;
	and.b64  	%rd81, %rd106, 1;
	or.b64  	%rd110, %rd80, %rd81;
	shr.u64 	%rd106, %rd106, 1;
	add.s64 	%rd107, %rd107, -1;
	setp.ne.s64 	%p10, %rd107, 0;
	@%p10 bra 	$L__BB0_12;
$L__BB0_13:
	and.b64  	%rd111, %rd110, 4294967295;
$L__BB0_14:
	cvta.to.global.u64 	%rd82, %rd44;
	cvta.to.global.u64 	%rd83, %rd45;
	shl.b64 	%rd84, %rd100, 4;
	add.s64 	%rd85, %rd82, %rd84;
	ld.global.v2.f64 	{%fd1, %fd2}, [%rd85];
	shl.b64 	%rd86, %rd111, 4;
	add.s64 	%rd87, %rd82, %rd86;
	ld.global.v2.f64 	{%fd3, %fd4}, [%rd87];
	mul.f64 	%fd5, %fd4, 0d0000000000000000;
	sub.f64 	%fd6, %fd3, %fd5;
	fma.rn.f64 	%fd7, %fd3, 0d0000000000000000, %fd4;
	add.f64 	%fd8, %fd1, %fd6;
	add.f64 	%fd9, %fd2, %fd7;
	sub.f64 	%fd10, %fd1, %fd6;
	sub.f64 	%fd11, %fd2, %fd7;
	shl.b64 	%rd88, %rd1, 4;
	add.s64 	%rd89, %rd83, %rd88;
	st.global.v2.f64 	[%rd89], {%fd8, %fd9};
	st.global.v2.f64 	[%rd89+16], {%fd10, %fd11};
	ret;

}
	// .globl	_Z12s1_butterflyjP7double2
.visible .entry _Z12s1_butterflyjP7double2(
	.param .u32 _Z12s1_butterflyjP7double2_param_0,
	.param .u64 .ptr .align 1 _Z12s1_butterflyjP7double2_param_1
)
{
	.reg .pred 	%p<9>;
	.reg .b32 	%r<35>;
	.reg .b64 	%rd<15>;
	.reg .b64 	%fd<83>;

	ld.param.u32 	%r10, [_Z12s1_butterflyjP7double2_param_0];
	ld.param.u64 	%rd1, [_Z12s1_butterflyjP7double2_param_1];
	mov.u32 	%r11, %ctaid.y;
	mov.u32 	%r12, %ntid.y;
	mov.u32 	%r13, %tid.y;
	mad.lo.s32 	%r1, %r11, %r12, %r13;
	cvt.rn.f64.u32 	%fd13, %r1;
	mul.f64 	%fd14, %fd13, 0dC00921FB54442D18;
	cvt.rn.f64.u32 	%fd15, %r10;
	div.rn.f64 	%fd1, %fd14, %fd15;
	abs.f64 	%fd2, %fd1;
	setp.neu.f64 	%p1, %fd2, 0d7FF0000000000000;
	@%p1 bra 	$L__BB1_2;
	mov.f64 	%fd21, 0d0000000000000000;
	mul.rn.f64 	%fd81, %fd1, %fd21;
	mov.b32 	%r33, 1;
	bra.uni 	$L__BB1_5;
$L__BB1_2:
	mul.f64 	%fd16, %fd1, 0d3FE45F306DC9C883;
	cvt.rni.s32.f64 	%r32, %fd16;
	cvt.rn.f64.s32 	%fd17, %r32;
	fma.rn.f64 	%fd18, %fd17, 0dBFF921FB54442D18, %fd1;
	fma.rn.f64 	%fd19, %fd17, 0dBC91A62633145C00, %fd18;
	fma.rn.f64 	%fd81, %fd17, 0dB97B839A252049C0, %fd19;
	setp.ltu.f64 	%p2, %fd2, 0d41E0000000000000;
	@%p2 bra 	$L__BB1_4;
	{ // callseq 0, 0
	.param .b64 param0;
	st.param.f64 	[param0], %fd1;
	.param .align 16 .b8 retval0[16];
	call.uni (retval0), 
	__internal_trig_reduction_slowpathd, 
	(
	param0
	);
	ld.param.f64 	%fd81, [retval0];
	ld.param.b32 	%r32, [retval0+8];
	} // callseq 0
$L__BB1_4:
	add.s32 	%r33, %r32, 1;
$L__BB1_5:
	setp.neu.f64 	%p3, %fd2, 0d7FF0000000000000;
	shl.b32 	%r16, %r33, 6;
	cvt.u64.u32 	%rd2, %r16;
	and.b64  	%rd3, %rd2, 64;
	mov.u64 	%rd4, __cudart_sin_cos_coeffs;
	add.s64 	%rd5, %rd4, %rd3;
	mul.rn.f64 	%fd22, %fd81, %fd81;
	and.b32  	%r17, %r33, 1;
	setp.eq.b32 	%p4, %r17, 1;
	selp.f64 	%fd23, 0dBDA8FF8320FD8164, 0d3DE5DB65F9785EBA, %p4;
	ld.global.nc.v2.f64 	{%fd24, %fd25}, [%rd5];
	fma.rn.f64 	%fd26, %fd23, %fd22, %fd24;
	fma.rn.f64 	%fd27, %fd26, %fd22, %fd25;
	ld.global.nc.v2.f64 	{%fd28, %fd29}, [%rd5+16];
	fma.rn.f64 	%fd30, %fd27, %fd22, %fd28;
	fma.rn.f64 	%fd31, %fd30, %fd22, %fd29;
	ld.global.nc.v2.f64 	{%fd32, %fd33}, [%rd5+32];
	fma.rn.f64 	%fd34, %fd31, %fd22, %fd32;
	fma.rn.f64 	%fd35, %fd34, %fd22, %fd33;
	fma.rn.f64 	%fd36, %fd35, %fd81, %fd81;
	fma.rn.f64 	%fd37, %fd35, %fd22, 0d3FF0000000000000;
	selp.f64 	%fd38, %fd37, %fd36, %p4;
	and.b32  	%r18, %r33, 2;
	setp.eq.s32 	%p5, %r18, 0;
	mov.f64 	%fd39, 0d0000000000000000;
	sub.f64 	%fd40, %fd39, %fd38;
	selp.f64 	%fd8, %fd38, %fd40, %p5;
	@%p3 bra 	$L__BB1_7;
	mov.f64 	%fd46, 0d0000000000000000;
	mul.rn.f64 	%fd82, %fd1, %fd46;
	mov.b32 	%r34, 0;
	bra.uni 	$L__BB1_9;
$L__BB1_7:
	mul.f64 	%fd41, %fd1, 0d3FE45F306DC9C883;
	cvt.rni.s32.f64 	%r34, %fd41;
	cvt.rn.f64.s32 	%fd42, %r34;
	fma.rn.f64 	%fd43, %fd42, 0dBFF921FB54442D18, %fd1;
	fma.rn.f64 	%fd44, %fd42, 0dBC91A62633145C00, %fd43;
	fma.rn.f64 	%fd82, %fd42, 0dB97B839A252049C0, %fd44;
	setp.ltu.f64 	%p6, %fd2, 0d41E0000000000000;
	@%p6 bra 	$L__BB1_9;
	{ // callseq 1, 0
	.param .b64 param0;
	st.param.f64 	[param0], %fd1;
	.param .align 16 .b8 retval0[16];
	call.uni (retval0), 
	__internal_trig_reduction_slowpathd, 
	(
	param0
	);
	ld.param.f64 	%fd82, [retval0];
	ld.param.b32 	%r34, [retval0+8];
	} // callseq 1
$L__BB1_9:
	cvta.to.global.u64 	%rd6, %rd1;
	shl.b32 	%r21, %r34, 6;
	cvt.u64.u32 	%rd7, %r21;
	and.b64  	%rd8, %rd7, 64;
	add.s64 	%rd10, %rd4, %rd8;
	mul.rn.f64 	%fd47, %fd82, %fd82;
	and.b32  	%r22, %r34, 1;
	setp.eq.b32 	%p7, %r22, 1;
	selp.f64 	%fd48, 0dBDA8FF8320FD8164, 0d3DE5DB65F9785EBA, %p7;
	ld.global.nc.v2.f64 	{%fd49, %fd50}, [%rd10];
	fma.rn.f64 	%fd51, %fd48, %fd47, %fd49;
	fma.rn.f64 	%fd52, %fd51, %fd47, %fd50;
	ld.global.nc.v2.f64 	{%fd53, %fd54}, [%rd10+16];
	fma.rn.f64 	%fd55, %fd52, %fd47, %fd53;
	fma.rn.f64 	%fd56, %fd55, %fd47, %fd54;
	ld.global.nc.v2.f64 	{%fd57, %fd58}, [%rd10+32];
	fma.rn.f64 	%fd59, %fd56, %fd47, %fd57;
	fma.rn.f64 	%fd60, %fd59, %fd47, %fd58;
	fma.rn.f64 	%fd61, %fd60, %fd82, %fd82;
	fma.rn.f64 	%fd62, %fd60, %fd47, 0d3FF0000000000000;
	selp.f64 	%fd63, %fd62, %fd61, %p7;
	and.b32  	%r23, %r34, 2;
	setp.eq.s32 	%p8, %r23, 0;
	mov.f64 	%fd64, 0d0000000000000000;
	sub.f64 	%fd65, %fd64, %fd63;
	selp.f64 	%fd66, %fd63, %fd65, %p8;
	mov.u32 	%r24, %tid.x;
	mov.u32 	%r25, %ntid.x;
	mov.u32 	%r26, %ctaid.x;
	mad.lo.s32 	%r27, %r26, %r25, %r24;
	mul.lo.s32 	%r28, %r27, %r10;
	shl.b32 	%r29, %r28, 1;
	add.s32 	%r30, %r29, %r1;
	add.s32 	%r31, %r30, %r10;
	mul.wide.u32 	%rd11, %r30, 16;
	add.s64 	%rd12, %rd6, %rd11;
	ld.global.v2.f64 	{%fd67, %fd68}, [%rd12];
	mul.wide.u32 	%rd13, %r31, 16;
	add.s64 	%rd14, %rd6, %rd13;
	ld.global.v2.f64 	{%fd69, %fd70}, [%rd14];
	mul.f64 	%fd71, %fd8, %fd69;
	mul.f64 	%fd72, %fd70, %fd66;
	sub.f64 	%fd73, %fd71, %fd72;
	mul.f64 	%fd74, %fd69, %fd66;
	fma.rn.f64 	%fd75, %fd8, %fd70, %fd74;
	add.f64 	%fd76, %fd67, %fd73;
	add.f64 	%fd77, %fd68, %fd75;
	sub.f64 	%fd78, %fd67, %fd73;
	sub.f64 	%fd79, %fd68, %fd75;
	st.global.v2.f64 	[%rd12], {%fd76, %fd77};
	st.global.v2.f64 	[%rd14], {%fd78, %fd79};
	ret;

}
.func  (.param .align 16 .b8 func_retval0[16]) __internal_trig_reduction_slowpathd(
	.param .b64 __internal_trig_reduction_slowpathd_param_0
)
{
	.local .align 8 .b8 	__local_depot2[40];
	.reg .b64 	%SP;
	.reg .b64 	%SPL;
	.reg .pred 	%p<10>;
	.reg .b32 	%r<47>;
	.reg .b64 	%rd<74>;
	.reg .b64 	%fd<5>;

	mov.u64 	%SPL, __local_depot2;
	ld.param.f64 	%fd4, [__internal_trig_reduction_slowpathd_param_0];
	add.u64 	%rd1, %SPL, 0;
	{
	.reg .b32 %temp; 
	mov.b64 	{%temp, %r1}, %fd4;
	}
	shr.u32 	%r2, %r1, 20;
	and.b32  	%r3, %r2, 2047;
	setp.eq.s32 	%p1, %r3, 2047;
	mov.b32 	%r46, 0;
	@%p1 bra 	$L__BB2_9;
	add.s32 	%r20, %r3, -1024;
	mov.b64 	%rd20, %fd4;
	shl.b64 	%rd2, %rd20, 11;
	shr.u32 	%r4, %r20, 6;
	sub.s32 	%r45, 15, %r4;
	sub.s32 	%r21, 19, %r4;
	setp.lt.u32 	%p2, %r20, 128;
	selp.b32 	%r6, 18, %r21, %p2;
	setp.ge.s32 	%p3, %r45, %r6;
	mov.b64 	%rd70, 0;
	@%p3 bra 	$L__BB2_4;
	add.s32 	%r23, %r6, %r4;
	neg.s32 	%r43, %r23;
	or.b64  	%rd3, %rd2, -9223372036854775808;
	mov.b64 	%rd70, 0;
	mov.b32 	%r42, 0;
	mov.u64 	%rd25, __cudart_i2opi_d;
	mov.u32 	%r44, %r45;
$L__BB2_3:
	.pragma "nounroll";
	mul.wide.s32 	%rd22, %r42, 8;
	add.s64 	%rd23, %rd1, %rd22;
	mul.wide.s32 	%rd24, %r44, 8;
	add.s64 	%rd26, %rd25, %rd24;
	ld.global.nc.u64 	%rd27, [%rd26];
	{
	.reg .u32 %r0, %r1, %r2, %r3, %alo, %ahi, %blo, %bhi, %clo, %chi;
	mov.b64 	{%alo,%ahi}, %rd27;
	mov.b64 	{%blo,%bhi}, %rd3;
	mov.b64 	{%clo,%chi}, %rd70;
	mad.lo.cc.u32 	%r0, %alo, %blo, %clo;
	madc.hi.cc.u32 	%r1, %alo, %blo, %chi;
	madc.hi.u32 	%r2, %alo, %bhi, 0;
	mad.lo.cc.u32 	%r1, %alo, %bhi, %r1;
	madc.hi.cc.u32 	%r2, %ahi, %blo, %r2;
	madc.hi.u32 	%r3, %ahi, %bhi, 0;
	mad.lo.cc.u32 	%r1, %ahi, %blo, %r1;
	madc.lo.cc.u32 	%r2, %ahi, %bhi, %r2;
	addc.u32 	%r3, %r3, 0;
	mov.b64 	%rd28, {%r0,%r1};
	mov.b64 	%rd70, {%r2,%r3};
	}
	st.local.u64 	[%rd23], %rd28;
	add.s32 	%r44, %r44, 1;
	add.s32 	%r43, %r43, 1;
	add.s32 	%r42, %r42, 1;
	setp.ne.s32 	%p4, %r43, -15;
	mov.u32 	%r45, %r6;
	@%p4 bra 	$L__BB2_3;
$L__BB2_4:
	cvt.s64.s32 	%rd29, %r45;
	cvt.u64.u32 	%rd30, %r4;
	add.s64 	%rd31, %rd30, %rd29;
	shl.b64 	%rd32, %rd31, 3;
	add.s64 	%rd33, %rd1, %rd32;
	st.local.u64 	[%rd33+-120], %rd70;
	and.b32  	%r15, %r2, 63;
	ld.local.u64 	%rd72, [%rd1+16];
	ld.local.u64 	%rd71, [%rd1+24];
	setp.eq.s32 	%p5, %r15, 0;
	@%p5 bra 	$L__BB2_6;
	shl.b64 	%rd34, %rd71, %r15;
	shr.u64 	%rd35, %rd72, 1;
	xor.b32  	%r24, %r15, 63;
	shr.u64 	%rd36, %rd35, %r24;
	or.b64  	%rd71, %rd34, %rd36;
	ld.local.u64 	%rd37, [%rd1+8];
	shl.b64 	%rd38, %rd72, %r15;
	shr.u64 	%rd39, %rd37, 1;
	shr.u64 	%rd40, %rd39, %r24;
	or.b64  	%rd72, %rd38, %rd40;
$L__BB2_6:
	and.b32  	%r25, %r1, -2147483648;
	shr.u64 	%rd41, %rd71, 62;
	cvt.u32.u64 	%r26, %rd41;
	mov.b64 	{%r27, %r28}, %rd71;
	mov.b64 	{%r29, %r30}, %rd72;
	shf.l.wrap.b32 	%r31, %r30, %r27, 2;
	shf.l.wrap.b32 	%r32, %r27, %r28, 2;
	mov.b64 	%rd42, {%r31, %r32};
	shl.b64 	%rd43, %rd72, 2;
	shr.u64 	%rd44, %rd42, 63;
	cvt.u32.u64 	%r33, %rd44;
	add.s32 	%r34, %r33, %r26;
	setp.eq.s32 	%p6, %r25, 0;
	neg.s32 	%r35, %r34;
	selp.b32 	%r46, %r34, %r35, %p6;
	setp.gt.s64 	%p7, %rd42, -1;
	mov.b64 	%rd45, 0;
	{
	.reg .u32 %r0, %r1, %r2, %r3, %a0, %a1, %a2, %a3, %b0, %b1, %b2, %b3;
	mov.b64 	{%a0,%a1}, %rd45;
	mov.b64 	{%a2,%a3}, %rd45;
	mov.b64 	{%b0,%b1}, %rd43;
	mov.b64 	{%b2,%b3}, %rd42;
	sub.cc.u32 	%r0, %a0, %b0;
	subc.cc.u32 	%r1, %a1, %b1;
	subc.cc.u32 	%r2, %a2, %b2;
	subc.u32 	%r3, %a3, %b3;
	mov.b64 	%rd46, {%r0,%r1};
	mov.b64 	%rd47, {%r2,%r3};
	}
	xor.b32  	%r36, %r25, -2147483648;
	selp.b64 	%rd73, %rd42, %rd47, %p7;
	selp.b64 	%rd14, %rd43, %rd46, %p7;
	selp.b32 	%r17, %r25, %r36, %p7;
	clz.b64 	%r37, %rd73;
	cvt.u64.u32 	%rd15, %r37;
	setp.eq.s32 	%p8, %r37, 0;
	@%p8 bra 	$L__BB2_8;
	cvt.u32.u64 	%r38, %rd15;
	and.b32  	%r39, %r38, 63;
	shl.b64 	%rd48, %rd73, %r39;
	shr.u64 	%rd49, %rd14, 1;
	not.b32 	%r40, %r38;
	and.b32  	%r41, %r40, 63;
	shr.u64 	%rd50, %rd49, %r41;
	or.b64  	%rd73, %rd48, %rd50;
$L__BB2_8:
	mov.b64 	%rd51, -3958705157555305931;
	{
	.reg .u32 %r0, %r1, %r2, %r3, %alo, %ahi, %blo, %bhi;
	mov.b64 	{%alo,%ahi}, %rd73;
	mov.b64 	{%blo,%bhi}, %rd51;
	mul.lo.u32 	%r0, %alo, %blo;
	mul.hi.u32 	%r1, %alo, %blo;
	mad.lo.cc.u32 	%r1, %alo, %bhi, %r1;
	madc.hi.u32 	%r2, %alo, %bhi, 0;
	mad.lo.cc.u32 	%r1, %ahi, %blo, %r1;
	madc.hi.cc.u32 	%r2, %ahi, %blo, %r2;
	madc.hi.u32 	%r3, %ahi, %bhi, 0;
	mad.lo.cc.u32 	%r2, %ahi, %bhi, %r2;
	addc.u32 	%r3, %r3, 0;
	mov.b64 	%rd52, {%r0,%r1};
	mov.b64 	%rd53, {%r2,%r3};
	}
	setp.gt.s64 	%p9, %rd53, 0;
	{
	.reg .u32 %r0, %r1, %r2, %r3, %a0, %a1, %a2, %a3, %b0, %b1, %b2, %b3;
	mov.b64 	{%a0,%a1}, %rd52;
	mov.b64 	{%a2,%a3}, %rd53;
	mov.b64 	{%b0,%b1}, %rd52;
	mov.b64 	{%b2,%b3}, %rd53;
	add.cc.u32 	%r0, %a0, %b0;
	addc.cc.u32 	%r1, %a1, %b1;
	addc.cc.u32 	%r2, %a2, %b2;
	addc.u32 	%r3, %a3, %b3;
	mov.b64 	%rd54, {%r0,%r1};
	mov.b64 	%rd55, {%r2,%r3};
	}
	selp.b64 	%rd56, %rd55, %rd53, %p9;
	selp.s64 	%rd57, -1, 0, %p9;
	sub.s64 	%rd58, %rd57, %rd15;
	cvt.u64.u32 	%rd59, %r17;
	shl.b64 	%rd60, %rd59, 32;
	add.s64 	%rd61, %rd56, 1;
	shr.u64 	%rd62, %rd61, 10;
	add.s64 	%rd63, %rd62, 1;
	shr.u64 	%rd64, %rd63, 1;
	shl.b64 	%rd65, %rd58, 52;
	add.s64 	%rd66, %rd65, %rd64;
	add.s64 	%rd67, %rd66, 4602678819172646912;
	or.b64  	%rd68, %rd67, %rd60;
	mov.b64 	%fd4, %rd68;
$L__BB2_9:
	st.param.f64 	[func_retval0], %fd4;
	st.param.b32 	[func_retval0+8], %r46;
	ret;

}


// ===== COMPILED SASS (sm_100) =====

	.target	sm_100

	.elftype	@"ET_EXEC"


//--------------------- .note.nv.tkinfo           --------------------------
	.section	.note.nv.tkinfo,"",@"SHT_NOTE"
	.sectionflags	@"SHF_NOTE_NV_TKINFO"
	.tkinfo
        /*0018*/ 	.word	0x00000002
        /*0030*/ 	.string	""
        /*0030*/ 	.string	"ptxas"
        /*0030*/ 	.string	"Cuda compilation tools, release 13.0, V13.0.88"
        /*0030*/ 	.string	"Build cuda_13.0.r13.0/compiler.36424714_0"
        /*0030*/ 	.string	"-arch sm_100 -m 64 "



//--------------------- .note.nv.cuinfo           --------------------------
	.section	.note.nv.cuinfo,"",@"SHT_NOTE"
	.sectionflags	@"SHF_NOTE_NV_CUINFO"
        /*0018*/ 	.short	0x0002
        /*001a*/ 	.short	0x0064
        /*001c*/ 	.short	0x0082
	.zero		2


//--------------------- .nv.info                  --------------------------
	.section	.nv.info,"",@"SHT_CUDA_INFO"
	.align	4


	//----- nvinfo : EIATTR_REGCOUNT
	.align		4
        /*0000*/ 	.byte	0x04, 0x2f
        /*0002*/ 	.short	(.L_3 - .L_2)
	.align		4
.L_2:
        /*0004*/ 	.word	index@(_Z12s0_butterflyPK7double2PS_j)
        /*0008*/ 	.word	0x00000016


	//----- nvinfo : EIATTR_FRAME_SIZE
	.align		4
.L_3:
        /*000c*/ 	.byte	0x04, 0x11
        /*000e*/ 	.short	(.L_5 - .L_4)
	.align		4
.L_4:
        /*0010*/ 	.word	index@(_Z12s0_butterflyPK7double2PS_j)
        /*0014*/ 	.word	0x00000000


	//----- nvinfo : EIATTR_REGCOUNT
	.align		4
.L_5:
        /*0018*/ 	.byte	0x04, 0x2f
        /*001a*/ 	.short	(.L_7 - .L_6)
	.align		4
.L_6:
        /*001c*/ 	.word	index@(_Z12s1_butterflyjP7double2)
        /*0020*/ 	.word	0x0000001e


	//----- nvinfo : EIATTR_FRAME_SIZE
	.align		4
.L_7:
        /*0024*/ 	.byte	0x04, 0x11
        /*0026*/ 	.short	(.L_9 - .L_8)
	.align		4
.L_8:
        /*0028*/ 	.word	index@($_Z12s1_butterflyjP7double2$__internal_trig_reduction_slowpathd)
        /*002c*/ 	.word	0x00000028


	//----- nvinfo : EIATTR_FRAME_SIZE
	.align		4
.L_9:
        /*0030*/ 	.byte	0x04, 0x11
        /*0032*/ 	.short	(.L_11 - .L_10)
	.align		4
.L_10:
        /*0034*/ 	.word	index@($__internal_0_$__cuda_sm20_div_rn_f64_full)
        /*0038*/ 	.word	0x00000028


	//----- nvinfo : EIATTR_FRAME_SIZE
	.align		4
.L_11:
        /*003c*/ 	.byte	0x04, 0x11
        /*003e*/ 	.short	(.L_13 - .L_12)
	.align		4
.L_12:
        /*0040*/ 	.word	index@(_Z12s1_butterflyjP7double2)
        /*0044*/ 	.word	0x00000028


	//----- nvinfo : EIATTR_MIN_STACK_SIZE
	.align		4
.L_13:
        /*0048*/ 	.byte	0x04, 0x12
        /*004a*/ 	.short	(.L_15 - .L_14)
	.align		4
.L_14:
        /*004c*/ 	.word	index@(_Z12s1_butterflyjP7double2)
        /*0050*/ 	.word	0x00000028


	//----- nvinfo : EIATTR_MIN_STACK_SIZE
	.align		4
.L_15:
        /*0054*/ 	.byte	0x04, 0x12
        /*0056*/ 	.short	(.L_17 - .L_16)
	.align		4
.L_16:
        /*0058*/ 	.word	index@(_Z12s0_butterflyPK7double2PS_j)
        /*005c*/ 	.word	0x00000000
.L_17:


//--------------------- .nv.compat                --------------------------
	.section	.nv.compat,"",@"SHT_CUDA_COMPAT_INFO"
	.align	4
        /*0000*/ 	.byte	0x02, 0x09, 0x00, 0x00, 0x02, 0x02, 0x01, 0x00, 0x02, 0x05, 0x05, 0x00, 0x03, 0x07, 0x01, 0x01
        /*0010*/ 	.byte	0x02, 0x03, 0x00, 0x00, 0x02, 0x06, 0x01, 0x00, 0x04, 0x0b, 0x08, 0x00, 0x01, 0x00, 0x00, 0x00
        /*0020*/ 	.byte	0x00, 0x00, 0x00, 0x00


//--------------------- .nv.info._Z12s1_butterflyjP7double2 --------------------------
	.section	.nv.info._Z12s1_butterflyjP7double2,"",@"SHT_CUDA_INFO"
	.sectionflags	@""
	.align	4


	//----- nvinfo : EIATTR_CUDA_API_VERSION
	.align		4
        /*0000*/ 	.byte	0x04, 0x37
        /*0002*/ 	.short	(.L_19 - .L_18)
.L_18:
        /*0004*/ 	.word	0x00000082


	//----- nvinfo : EIATTR_KPARAM_INFO
	.align		4
.L_19:
        /*0008*/ 	.byte	0x04, 0x17
        /*000a*/ 	.short	(.L_21 - .L_20)
.L_20:
        /*000c*/ 	.word	0x00000000
        /*0010*/ 	.short	0x0001
        /*0012*/ 	.short	0x0008
        /*0014*/ 	.byte	0x00, 0xf5, 0x21, 0x00


	//----- nvinfo : EIATTR_KPARAM_INFO
	.align		4
.L_21:
        /*0018*/ 	.byte	0x04, 0x17
        /*001a*/ 	.short	(.L_23 - .L_22)
.L_22:
        /*001c*/ 	.word	0x00000000
        /*0020*/ 	.short	0x0000
        /*0022*/ 	.short	0x0000
        /*0024*/ 	.byte	0x00, 0xf0, 0x11, 0x00


	//----- nvinfo : EIATTR_SPARSE_MMA_MASK
	.align		4
.L_23:
        /*0028*/ 	.byte	0x03, 0x50
        /*002a*/ 	.short	0x0000


	//----- nvinfo : EIATTR_MAXREG_COUNT
	.align		4
        /*002c*/ 	.byte	0x03, 0x1b
        /*002e*/ 	.short	0x00ff


	//----- nvinfo : EIATTR_MERCURY_ISA_VERSION
	.align		4
        /*0030*/ 	.byte	0x03, 0x5f
        /*0032*/ 	.short	0x0101


	//----- nvinfo : EIATTR_VRC_CTA_INIT_COUNT
	.align		4
        /*0034*/ 	.byte	0x02, 0x4a
	.zero		1
	.zero		1


	//----- nvinfo : EIATTR_EXIT_INSTR_OFFSETS
	.align		4
        /*0038*/ 	.byte	0x04, 0x1c
        /*003a*/ 	.short	(.L_25 - .L_24)


	//   ....[0]....
.L_24:
        /*003c*/ 	.word	0x00000ab0


	//----- nvinfo : EIATTR_CRS_STACK_SIZE
	.align		4
.L_25:
        /*0040*/ 	.byte	0x04, 0x1e
        /*0042*/ 	.short	(.L_27 - .L_26)
.L_26:
        /*0044*/ 	.word	0x00000000


	//----- nvinfo : EIATTR_CBANK_PARAM_SIZE
	.align		4
.L_27:
        /*0048*/ 	.byte	0x03, 0x19
        /*004a*/ 	.short	0x0010


	//----- nvinfo : EIATTR_PARAM_CBANK
	.align		4
        /*004c*/ 	.byte	0x04, 0x0a
        /*004e*/ 	.short	(.L_29 - .L_28)
	.align		4
.L_28:
        /*0050*/ 	.word	index@(.nv.constant0._Z12s1_butterflyjP7double2)
        /*0054*/ 	.short	0x0380
        /*0056*/ 	.short	0x0010


	//----- nvinfo : EIATTR_SW_WAR
	.align		4
.L_29:
        /*0058*/ 	.byte	0x04, 0x36
        /*005a*/ 	.short	(.L_31 - .L_30)
.L_30:
        /*005c*/ 	.word	0x00000008
.L_31:


//--------------------- .nv.info._Z12s0_butterflyPK7double2PS_j --------------------------
	.section	.nv.info._Z12s0_butterflyPK7double2PS_j,"",@"SHT_CUDA_INFO"
	.sectionflags	@""
	.align	4


	//----- nvinfo : EIATTR_CUDA_API_VERSION
	.align		4
        /*0000*/ 	.byte	0x04, 0x37
        /*0002*/ 	.short	(.L_33 - .L_32)
.L_32:
        /*0004*/ 	.word	0x00000082


	//----- nvinfo : EIATTR_KPARAM_INFO
	.align		4
.L_33:
        /*0008*/ 	.byte	0x04, 0x17
        /*000a*/ 	.short	(.L_35 - .L_34)
.L_34:
        /*000c*/ 	.word	0x00000000
        /*0010*/ 	.short	0x0002
        /*0012*/ 	.short	0x0010
        /*0014*/ 	.byte	0x00, 0xf0, 0x11, 0x00


	//----- nvinfo : EIATTR_KPARAM_INFO
	.align		4
.L_35:
        /*0018*/ 	.byte	0x04, 0x17
        /*001a*/ 	.short	(.L_37 - .L_36)
.L_36:
        /*001c*/ 	.word	0x00000000
        /*0020*/ 	.short	0x0001
        /*0022*/ 	.short	0x0008
        /*0024*/ 	.byte	0x00, 0xf5, 0x21, 0x00


	//----- nvinfo : EIATTR_KPARAM_INFO
	.align		4
.L_37:
        /*0028*/ 	.byte	0x04, 0x17
        /*002a*/ 	.short	(.L_39 - .L_38)
.L_38:
        /*002c*/ 	.word	0x00000000
        /*0030*/ 	.short	0x0000
        /*0032*/ 	.short	0x0000
        /*0034*/ 	.byte	0x00, 0xf5, 0x21, 0x00


	//----- nvinfo : EIATTR_SPARSE_MMA_MASK
	.align		4
.L_39:
        /*0038*/ 	.byte	0x03, 0x50
        /*003a*/ 	.short	0x0000


	//----- nvinfo : EIATTR_MAXREG_COUNT
	.align		4
        /*003c*/ 	.byte	0x03, 0x1b
        /*003e*/ 	.short	0x00ff


	//----- nvinfo : EIATTR_MERCURY_ISA_VERSION
	.align		4
        /*0040*/ 	.byte	0x03, 0x5f
        /*0042*/ 	.short	0x0101


	//----- nvinfo : EIATTR_VRC_CTA_INIT_COUNT
	.align		4
        /*0044*/ 	.byte	0x02, 0x4a
	.zero		1
	.zero		1


	//----- nvinfo : EIATTR_EXIT_INSTR_OFFSETS
	.align		4
        /*0048*/ 	.byte	0x04, 0x1c
        /*004a*/ 	.short	(.L_41 - .L_40)


	//   ....[0]....
.L_40:
        /*004c*/ 	.word	0x000011e0


	//----- nvinfo : EIATTR_CBANK_PARAM_SIZE
	.align		4
.L_41:
        /*0050*/ 	.byte	0x03, 0x19
        /*0052*/ 	.short	0x0014


	//----- nvinfo : EIATTR_PARAM_CBANK
	.align		4
        /*0054*/ 	.byte	0x04, 0x0a
        /*0056*/ 	.short	(.L_43 - .L_42)
	.align		4
.L_42:
        /*0058*/ 	.word	index@(.nv.constant0._Z12s0_butterflyPK7double2PS_j)
        /*005c*/ 	.short	0x0380
        /*005e*/ 	.short	0x0014


	//----- nvinfo : EIATTR_SW_WAR
	.align		4
.L_43:
        /*0060*/ 	.byte	0x04, 0x36
        /*0062*/ 	.short	(.L_45 - .L_44)
.L_44:
        /*0064*/ 	.word	0x00000008
.L_45:


//--------------------- .nv.callgraph             --------------------------
	.section	.nv.callgraph,"",@"SHT_CUDA_CALLGRAPH"
	.align	4
	.sectionentsize	8
	.align		4
        /*0000*/ 	.word	0x00000000
	.align		4
        /*0004*/ 	.word	0xffffffff
	.align		4
        /*0008*/ 	.word	0x00000000
	.align		4
        /*000c*/ 	.word	0xfffffffe
	.align		4
        /*0010*/ 	.word	0x00000000
	.align		4
        /*0014*/ 	.word	0xfffffffd
	.align		4
        /*0018*/ 	.word	0x00000000
	.align		4
        /*001c*/ 	.word	0xfffffffc


//--------------------- .nv.constant4             --------------------------
	.section	.nv.constant4,"a",@progbits
	.align	8
	.align		8
.nv.constant4:
        /*0000*/ 	.dword	__cudart_i2opi_d
	.align		8
        /*0008*/ 	.dword	__cudart_sin_cos_coeffs


//--------------------- .text._Z12s1_butterflyjP7double2 --------------------------
	.section	.text._Z12s1_butterflyjP7double2,"ax",@progbits
	.align	128
        .global         _Z12s1_butterflyjP7double2
        .type           _Z12s1_butterflyjP7double2,@function
        .size           _Z12s1_butterflyjP7double2,(.L_x_38 - _Z12s1_butterflyjP7double2)
        .other          _Z12s1_butterflyjP7double2,@"STO_CUDA_ENTRY STV_DEFAULT"
_Z12s1_butterflyjP7double2:
.text._Z12s1_butterflyjP7double2:
[----:B------:R-:W0:Y:S01]  /*0000*/  LDC R1, c[0x0][0x37c] ;  /* 0x0000df00ff017b82 */ /* 0x000e220000000800 */
[----:B------:R-:W1:Y:S01]  /*0010*/  LDCU UR4, c[0x0][0x380] ;  /* 0x00007000ff0477ac */ /* 0x000e620008000800 */
[----:B------:R-:W2:Y:S06]  /*0020*/  S2R R11, SR_TID.Y ;  /* 0x00000000000b7919 */ /* 0x000eac0000002200 */
[----:B------:R-:W2:Y:S01]  /*0030*/  LDC R16, c[0x0][0x364] ;  /* 0x0000d900ff107b82 */ /* 0x000ea20000000800 */
[----:B------:R-:W-:Y:S01]  /*0040*/  IMAD.MOV.U32 R2, RZ, RZ, 0x1 ;  /* 0x00000001ff027424 */ /* 0x000fe200078e00ff */
[----:B------:R-:W-:Y:S01]  /*0050*/  UMOV UR5, 0x400921fb ;  /* 0x400921fb00057882 */ /* 0x000fe20000000000 */
[----:B------:R-:W-:Y:S01]  /*0060*/  BSSY.RECONVERGENT B0, `(.L_x_0) ;  /* 0x0000019000007945 */ /* 0x000fe20003800200 */
[----:B0-----:R-:W-:Y:S01]  /*0070*/  VIADD R1, R1, 0xffffffd8 ;  /* 0xffffffd801017836 */ /* 0x001fe20000000000 */
[----:B-1----:R-:W0:Y:S03]  /*0080*/  I2F.F64.U32 R4, UR4 ;  /* 0x0000000400047d12 */ /* 0x002e260008201800 */
[----:B------:R-:W2:Y:S05]  /*0090*/  S2UR UR4, SR_CTAID.Y ;  /* 0x00000000000479c3 */ /* 0x000eaa0000002600 */
[----:B0-----:R-:W0:Y:S01]  /*00a0*/  MUFU.RCP64H R3, R5 ;  /* 0x0000000500037308 */ /* 0x001e220000001800 */
[----:B--2---:R-:W-:Y:S01]  /*00b0*/  IMAD R16, R16, UR4, R11 ;  /* 0x0000000410107c24 */ /* 0x004fe2000f8e020b */
[----:B------:R-:W-:Y:S01]  /*00c0*/  UMOV UR4, 0x54442d18 ;  /* 0x54442d1800047882 */ /* 0x000fe20000000000 */
[----:B0-----:R-:W-:-:S08]  /*00d0*/  DFMA R6, -R4, R2, 1 ;  /* 0x3ff000000406742b */ /* 0x001fd00000000102 */
[----:B------:R-:W-:Y:S02]  /*00e0*/  DFMA R8, R6, R6, R6 ;  /* 0x000000060608722b */ /* 0x000fe40000000006 */
[----:B------:R-:W0:Y:S06]  /*00f0*/  I2F.F64.U32 R6, R16 ;  /* 0x0000001000067312 */ /* 0x000e2c0000201800 */
[----:B------:R-:W-:-:S08]  /*0100*/  DFMA R8, R2, R8, R2 ;  /* 0x000000080208722b */ /* 0x000fd00000000002 */
[----:B------:R-:W-:Y:S02]  /*0110*/  DFMA R2, -R4, R8, 1 ;  /* 0x3ff000000402742b */ /* 0x000fe40000000108 */
[----:B0-----:R-:W-:-:S06]  /*0120*/  DMUL R6, R6, -UR4 ;  /* 0x8000000406067c28 */ /* 0x001fcc0008000000 */
[----:B------:R-:W-:-:S04]  /*0130*/  DFMA R2, R8, R2, R8 ;  /* 0x000000020802722b */ /* 0x000fc80000000008 */
[----:B------:R-:W-:-:S04]  /*0140*/  FSETP.GEU.AND P1, PT, |R7|, 6.5827683646048100446e-37, PT ;  /* 0x036000000700780b */ /* 0x000fc80003f2e200 */
[----:B------:R-:W-:-:S08]  /*0150*/  DMUL R8, R6, R2 ;  /* 0x0000000206087228 */ /* 0x000fd00000000000 */
[----:B------:R-:W-:-:S08]  /*0160*/  DFMA R10, -R4, R8, R6 ;  /* 0x00000008040a722b */ /* 0x000fd00000000106 */
[----:B------:R-:W-:-:S10]  /*0170*/  DFMA R2, R2, R10, R8 ;  /* 0x0000000a0202722b */ /* 0x000fd40000000008 */
[----:B------:R-:W-:-:S05]  /*0180*/  FFMA R0, RZ, R5, R3 ;  /* 0x00000005ff007223 */ /* 0x000fca0000000003 */
[----:B------:R-:W-:-:S13]  /*0190*/  FSETP.GT.AND P0, PT, |R0|, 1.469367938527859385e-39, PT ;  /* 0x001000000000780b */ /* 0x000fda0003f04200 */
[----:B------:R-:W-:Y:S05]  /*01a0*/  @P0 BRA P1, `(.L_x_1) ;  /* 0x0000000000100947 */ /* 0x000fea0000800000 */
[----:B------:R-:W-:-:S07]  /*01b0*/  MOV R0, 0x1d0 ;  /* 0x000001d000007802 */ /* 0x000fce0000000f00 */
[----:B------:R-:W-:Y:S05]  /*01c0*/  CALL.REL.NOINC `($__internal_0_$__cuda_sm20_div_rn_f64_full) ;  /* 0x00000008003c7944 */ /* 0x000fea0003c00000 */
[----:B------:R-:W-:Y:S02]  /*01d0*/  IMAD.MOV.U32 R2, RZ, RZ, R10 ;  /* 0x000000ffff027224 */ /* 0x000fe400078e000a */
[----:B------:R-:W-:-:S07]  /*01e0*/  IMAD.MOV.U32 R3, RZ, RZ, R11 ;  /* 0x000000ffff037224 */ /* 0x000fce00078e000b */
.L_x_1:
[----:B------:R-:W-:Y:S05]  /*01f0*/  BSYNC.RECONVERGENT B0 ;  /* 0x0000000000007941 */ /* 0x000fea0003800200 */
.L_x_0:
[----:B------:R-:W-:Y:S01]  /*0200*/  DSETP.NEU.AND P0, PT, |R2|, +INF , PT ;  /* 0x7ff000000200742a */ /* 0x000fe20003f0d200 */
[----:B------:R-:W0:Y:S01]  /*0210*/  LDCU.64 UR6, c[0x0][0x358] ;  /* 0x00006b00ff0677ac */ /* 0x000e220008000a00 */
[----:B------:R-:W-:-:S12]  /*0220*/  BSSY.RECONVERGENT B0, `(.L_x_2) ;  /* 0x000001d000007945 */ /* 0x000fd80003800200 */
[----:B------:R-:W-:Y:S01]  /*0230*/  @!P0 DMUL R18, RZ, R2 ;  /* 0x00000002ff128228 */ /* 0x000fe20000000000 */
[----:B------:R-:W-:Y:S01]  /*0240*/  @!P0 IMAD.MOV.U32 R0, RZ, RZ, 0x1 ;  /* 0x00000001ff008424 */ /* 0x000fe200078e00ff */
[----:B------:R-:W-:Y:S09]  /*0250*/  @!P0 BRA `(.L_x_3) ;  /* 0x0000000000648947 */ /* 0x000ff20003800000 */
[----:B------:R-:W-:Y:S01]  /*0260*/  UMOV UR4, 0x6dc9c883 ;  /* 0x6dc9c88300047882 */ /* 0x000fe20000000000 */
[----:B------:R-:W-:Y:S01]  /*0270*/  UMOV UR5, 0x3fe45f30 ;  /* 0x3fe45f3000057882 */ /* 0x000fe20000000000 */
[C---:B------:R-:W-:Y:S01]  /*0280*/  DSETP.GE.AND P0, PT, |R2|.reuse, 2.14748364800000000000e+09, PT ;  /* 0x41e000000200742a */ /* 0x040fe20003f06200 */
[----:B------:R-:W-:Y:S01]  /*0290*/  BSSY.RECONVERGENT B1, `(.L_x_4) ;  /* 0x0000014000017945 */ /* 0x000fe20003800200 */
[----:B------:R-:W-:Y:S01]  /*02a0*/  DMUL R4, R2, UR4 ;  /* 0x0000000402047c28 */ /* 0x000fe20008000000 */
[----:B------:R-:W-:Y:S01]  /*02b0*/  UMOV UR4, 0x54442d18 ;  /* 0x54442d1800047882 */ /* 0x000fe20000000000 */
[----:B------:R-:W-:-:S04]  /*02c0*/  UMOV UR5, 0x3ff921fb ;  /* 0x3ff921fb00057882 */ /* 0x000fc80000000000 */
[----:B------:R-:W1:Y:S08]  /*02d0*/  F2I.F64 R0, R4 ;  /* 0x0000000400007311 */ /* 0x000e700000301100 */
[----:B-1----:R-:W1:Y:S02]  /*02e0*/  I2F.F64 R18, R0 ;  /* 0x0000000000127312 */ /* 0x002e640000201c00 */
[----:B-1----:R-:W-:Y:S01]  /*02f0*/  DFMA R6, R18, -UR4, R2 ;  /* 0x8000000412067c2b */ /* 0x002fe20008000002 */
[----:B------:R-:W-:Y:S01]  /*0300*/  UMOV UR4, 0x33145c00 ;  /* 0x33145c0000047882 */ /* 0x000fe20000000000 */
[----:B------:R-:W-:-:S06]  /*0310*/  UMOV UR5, 0x3c91a626 ;  /* 0x3c91a62600057882 */ /* 0x000fcc0000000000 */
[----:B------:R-:W-:Y:S01]  /*0320*/  DFMA R6, R18, -UR4, R6 ;  /* 0x8000000412067c2b */ /* 0x000fe20008000006 */
[----:B------:R-:W-:Y:S01]  /*0330*/  UMOV UR4, 0x252049c0 ;  /* 0x252049c000047882 */ /* 0x000fe20000000000 */
[----:B------:R-:W-:-:S06]  /*0340*/  UMOV UR5, 0x397b839a ;  /* 0x397b839a00057882 */ /* 0x000fcc0000000000 */
[----:B------:R-:W-:Y:S01]  /*0350*/  DFMA R18, R18, -UR4, R6 ;  /* 0x8000000412127c2b */ /* 0x000fe20008000006 */
[----:B------:R-:W-:Y:S10]  /*0360*/  @!P0 BRA `(.L_x_5) ;  /* 0x0000000000188947 */ /* 0x000ff40003800000 */
[----:B------:R-:W-:Y:S01]  /*0370*/  IMAD.MOV.U32 R0, RZ, RZ, R2 ;  /* 0x000000ffff007224 */ /* 0x000fe200078e0002 */
[----:B------:R-:W-:Y:S01]  /*0380*/  MOV R18, 0x3b0 ;  /* 0x000003b000127802 */ /* 0x000fe20000000f00 */
[----:B------:R-:W-:-:S07]  /*0390*/  IMAD.MOV.U32 R14, RZ, RZ, R3 ;  /* 0x000000ffff0e7224 */ /* 0x000fce00078e0003 */
[----:B0-----:R-:W-:Y:S05]  /*03a0*/  CALL.REL.NOINC `($_Z12s1_butterflyjP7double2$__internal_trig_reduction_slowpathd) ;  /* 0x0000000c00347944 */ /* 0x001fea0003c00000 */
[----:B------:R-:W-:Y:S02]  /*03b0*/  IMAD.MOV.U32 R18, RZ, RZ, R6 ;  /* 0x000000ffff127224 */ /* 0x000fe400078e0006 */
[----:B------:R-:W-:-:S07]  /*03c0*/  IMAD.MOV.U32 R19, RZ, RZ, R7 ;  /* 0x000000ffff137224 */ /* 0x000fce00078e0007 */
.L_x_5:
[----:B0-----:R-:W-:Y:S05]  /*03d0*/  BSYNC.RECONVERGENT B1 ;  /* 0x0000000000017941 */ /* 0x001fea0003800200 */
.L_x_4:
[----:B------:R-:W-:-:S07]  /*03e0*/  VIADD R0, R0, 0x1 ;  /* 0x0000000100007836 */ /* 0x000fce0000000000 */
.L_x_3:
[----:B0-----:R-:W-:Y:S05]  /*03f0*/  BSYNC.RECONVERGENT B0 ;  /* 0x0000000000007941 */ /* 0x001fea0003800200 */
.L_x_2:
[----:B------:R-:W0:Y:S01]  /*0400*/  LDCU.64 UR4, c[0x4][0x8] ;  /* 0x01000100ff0477ac */ /* 0x000e220008000a00 */
[----:B------:R-:W-:-:S05]  /*0410*/  IMAD.SHL.U32 R4, R0, 0x40, RZ ;  /* 0x0000004000047824 */ /* 0x000fca00078e00ff */
[----:B------:R-:W-:-:S04]  /*0420*/  LOP3.LUT R4, R4, 0x40, RZ, 0xc0, !PT ;  /* 0x0000004004047812 */ /* 0x000fc800078ec0ff */
[----:B0-----:R-:W-:-:S05]  /*0430*/  IADD3 R22, P0, PT, R4, UR4, RZ ;  /* 0x0000000404167c10 */ /* 0x001fca000ff1e0ff */
[----:B------:R-:W-:-:S05]  /*0440*/  IMAD.X R23, RZ, RZ, UR5, P0 ;  /* 0x00000005ff177e24 */ /* 0x000fca00080e06ff */
[----:B------:R-:W2:Y:S04]  /*0450*/  LDG.E.128.CONSTANT R4, desc[UR6][R22.64] ;  /* 0x0000000616047981 */ /* 0x000ea8000c1e9d00 */
[----:B------:R-:W3:Y:S04]  /*0460*/  LDG.E.128.CONSTANT R8, desc[UR6][R22.64+0x10] ;  /* 0x0000100616087981 */ /* 0x000ee8000c1e9d00 */
[----:B------:R-:W4:Y:S01]  /*0470*/  LDG.E.128.CONSTANT R12, desc[UR6][R22.64+0x20] ;  /* 0x00002006160c7981 */ /* 0x000f22000c1e9d00 */
[----:B------:R-:W-:Y:S01]  /*0480*/  LOP3.LUT R17, R0, 0x1, RZ, 0xc0, !PT ;  /* 0x0000000100117812 */ /* 0x000fe200078ec0ff */
[----:B------:R-:W-:Y:S01]  /*0490*/  IMAD.MOV.U32 R24, RZ, RZ, 0x20fd8164 ;  /* 0x20fd8164ff187424 */ /* 0x000fe200078e00ff */
[----:B------:R-:W-:Y:S01]  /*04a0*/  DMUL R20, R18, R18 ;  /* 0x0000001212147228 */ /* 0x000fe20000000000 */
[----:B------:R-:W-:Y:S01]  /*04b0*/  BSSY.RECONVERGENT B0, `(.L_x_6) ;  /* 0x000002b000007945 */ /* 0x000fe20003800200 */
[----:B------:R-:W-:Y:S01]  /*04c0*/  ISETP.NE.U32.AND P0, PT, R17, 0x1, PT ;  /* 0x000000011100780c */ /* 0x000fe20003f05070 */
[----:B------:R-:W-:Y:S01]  /*04d0*/  IMAD.MOV.U32 R17, RZ, RZ, 0x3da8ff83 ;  /* 0x3da8ff83ff117424 */ /* 0x000fe200078e00ff */
[----:B------:R-:W-:-:S02]  /*04e0*/  DSETP.NEU.AND P1, PT, |R2|, +INF , PT ;  /* 0x7ff000000200742a */ /* 0x000fc40003f2d200 */
[----:B------:R-:W-:Y:S02]  /*04f0*/  FSEL R24, R24, -8.06006814911005101289e+34, !P0 ;  /* 0xf9785eba18187808 */ /* 0x000fe40004000000 */
[----:B------:R-:W-:-:S06]  /*0500*/  FSEL R25, -R17, 0.11223486810922622681, !P0 ;  /* 0x3de5db6511197808 */ /* 0x000fcc0004000100 */
[----:B--2---:R-:W-:-:S08]  /*0510*/  DFMA R4, R20, R24, R4 ;  /* 0x000000181404722b */ /* 0x004fd00000000004 */
[----:B------:R-:W-:Y:S02]  /*0520*/  DFMA R4, R20, R4, R6 ;  /* 0x000000041404722b */ /* 0x000fe40000000006 */
[----:B------:R-:W-:-:S06]  /*0530*/  @!P1 DMUL R6, RZ, R2 ;  /* 0x00000002ff069228 */ /* 0x000fcc0000000000 */
[----:B---3--:R-:W-:-:S08]  /*0540*/  DFMA R4, R20, R4, R8 ;  /* 0x000000041404722b */ /* 0x008fd00000000008 */
[----:B------:R-:W-:-:S08]  /*0550*/  DFMA R4, R20, R4, R10 ;  /* 0x000000041404722b */ /* 0x000fd0000000000a */
[----:B----4-:R-:W-:-:S08]  /*0560*/  DFMA R4, R20, R4, R12 ;  /* 0x000000041404722b */ /* 0x010fd0000000000c */
[----:B------:R-:W-:-:S08]  /*0570*/  DFMA R4, R20, R4, R14 ;  /* 0x000000041404722b */ /* 0x000fd0000000000e */
[----:B------:R-:W-:Y:S02]  /*0580*/  DFMA R18, R4, R18, R18 ;  /* 0x000000120412722b */ /* 0x000fe40000000012 */
[----:B------:R-:W-:-:S10]  /*0590*/  DFMA R4, R20, R4, 1 ;  /* 0x3ff000001404742b */ /* 0x000fd40000000004 */
[----:B------:R-:W-:Y:S02]  /*05a0*/  FSEL R8, R4, R18, !P0 ;  /* 0x0000001204087208 */ /* 0x000fe40004000000 */
[----:B------:R-:W-:Y:S02]  /*05b0*/  FSEL R9, R5, R19, !P0 ;  /* 0x0000001305097208 */ /* 0x000fe40004000000 */
[----:B------:R-:W-:Y:S01]  /*05c0*/  LOP3.LUT P0, RZ, R0, 0x2, RZ, 0xc0, !PT ;  /* 0x0000000200ff7812 */ /* 0x000fe2000780c0ff */
[----:B------:R-:W-:-:S03]  /*05d0*/  @!P1 IMAD.MOV.U32 R0, RZ, RZ, RZ ;  /* 0x000000ffff009224 */ /* 0x000fc600078e00ff */
[----:B------:R-:W-:-:S10]  /*05e0*/  DADD R4, RZ, -R8 ;  /* 0x00000000ff047229 */ /* 0x000fd40000000808 */
[----:B------:R-:W-:Y:S02]  /*05f0*/  FSEL R4, R8, R4, !P0 ;  /* 0x0000000408047208 */ /* 0x000fe40004000000 */
[----:B------:R-:W-:Y:S01]  /*0600*/  FSEL R5, R9, R5, !P0 ;  /* 0x0000000509057208 */ /* 0x000fe20004000000 */
[----:B------:R-:W-:Y:S06]  /*0610*/  @!P1 BRA `(.L_x_7) ;  /* 0x0000000000509947 */ /* 0x000fec0003800000 */
[----:B------:R-:W-:Y:S01]  /*0620*/  UMOV UR4, 0x6dc9c883 ;  /* 0x6dc9c88300047882 */ /* 0x000fe20000000000 */
[----:B------:R-:W-:Y:S01]  /*0630*/  UMOV UR5, 0x3fe45f30 ;  /* 0x3fe45f3000057882 */ /* 0x000fe20000000000 */
[C---:B------:R-:W-:Y:S02]  /*0640*/  DSETP.GE.AND P0, PT, |R2|.reuse, 2.14748364800000000000e+09, PT ;  /* 0x41e000000200742a */ /* 0x040fe40003f06200 */
[----:B------:R-:W-:Y:S01]  /*0650*/  DMUL R8, R2, UR4 ;  /* 0x0000000402087c28 */ /* 0x000fe20008000000 */
[----:B------:R-:W-:Y:S01]  /*0660*/  UMOV UR4, 0x54442d18 ;  /* 0x54442d1800047882 */ /* 0x000fe20000000000 */
[----:B------:R-:W-:-:S04]  /*0670*/  UMOV UR5, 0x3ff921fb ;  /* 0x3ff921fb00057882 */ /* 0x000fc80000000000 */
[----:B------:R-:W0:Y:S08]  /*0680*/  F2I.F64 R0, R8 ;  /* 0x0000000800007311 */ /* 0x000e300000301100 */
[----:B0-----:R-:W0:Y:S02]  /*0690*/  I2F.F64 R6, R0 ;  /* 0x0000000000067312 */ /* 0x001e240000201c00 */
[----:B0-----:R-:W-:Y:S01]  /*06a0*/  DFMA R10, R6, -UR4, R2 ;  /* 0x80000004060a7c2b */ /* 0x001fe20008000002 */
        /* <DEDUP_REMOVED lines=10> */
[----:B------:R-:W-:Y:S05]  /*0750*/  CALL.REL.NOINC `($_Z12s1_butterflyjP7double2$__internal_trig_reduction_slowpathd) ;  /* 0x0000000800487944 */ /* 0x000fea0003c00000 */
.L_x_7:
[----:B------:R-:W-:Y:S05]  /*0760*/  BSYNC.RECONVERGENT B0 ;  /* 0x0000000000007941 */ /* 0x000fea0003800200 */
.L_x_6:
[----:B------:R-:W0:Y:S01]  /*0770*/  LDCU.64 UR4, c[0x4][0x8] ;  /* 0x01000100ff0477ac */ /* 0x000e220008000a00 */
[----:B------:R-:W-:Y:S01]  /*0780*/  IMAD.SHL.U32 R2, R0, 0x40, RZ ;  /* 0x0000004000027824 */ /* 0x000fe200078e00ff */
[----:B------:R-:W1:Y:S01]  /*0790*/  S2R R24, SR_TID.X ;  /* 0x0000000000187919 */ /* 0x000e620000002100 */
[----:B------:R-:W2:Y:S03]  /*07a0*/  LDC.64 R18, c[0x0][0x388] ;  /* 0x0000e200ff127b82 */ /* 0x000ea60000000a00 */
[----:B------:R-:W-:-:S04]  /*07b0*/  LOP3.LUT R2, R2, 0x40, RZ, 0xc0, !PT ;  /* 0x0000004002027812 */ /* 0x000fc800078ec0ff */
[----:B0-----:R-:W-:-:S05]  /*07c0*/  IADD3 R2, P0, PT, R2, UR4, RZ ;  /* 0x0000000402027c10 */ /* 0x001fca000ff1e0ff */
[----:B------:R-:W-:Y:S01]  /*07d0*/  IMAD.X R3, RZ, RZ, UR5, P0 ;  /* 0x00000005ff037e24 */ /* 0x000fe200080e06ff */
[----:B------:R-:W1:Y:S01]  /*07e0*/  S2R R25, SR_CTAID.X ;  /* 0x0000000000197919 */ /* 0x000e620000002500 */
[----:B------:R-:W1:Y:S03]  /*07f0*/  LDCU UR4, c[0x0][0x360] ;  /* 0x00006c00ff0477ac */ /* 0x000e660008000800 */
[----:B------:R-:W3:Y:S01]  /*0800*/  LDG.E.128.CONSTANT R8, desc[UR6][R2.64] ;  /* 0x0000000602087981 */ /* 0x000ee2000c1e9d00 */
[----:B------:R-:W0:Y:S03]  /*0810*/  LDCU UR5, c[0x0][0x380] ;  /* 0x00007000ff0577ac */ /* 0x000e260008000800 */
[----:B------:R-:W4:Y:S04]  /*0820*/  LDG.E.128.CONSTANT R12, desc[UR6][R2.64+0x10] ;  /* 0x00001006020c7981 */ /* 0x000f28000c1e9d00 */
[----:B------:R5:W4:Y:S01]  /*0830*/  LDG.E.128.CONSTANT R20, desc[UR6][R2.64+0x20] ;  /* 0x0000200602147981 */ /* 0x000b22000c1e9d00 */
[----:B------:R-:W-:Y:S01]  /*0840*/  LOP3.LUT R17, R0, 0x1, RZ, 0xc0, !PT ;  /* 0x0000000100117812 */ /* 0x000fe200078ec0ff */
[----:B------:R-:W-:-:S03]  /*0850*/  IMAD.MOV.U32 R26, RZ, RZ, 0x20fd8164 ;  /* 0x20fd8164ff1a7424 */ /* 0x000fc600078e00ff */
[----:B------:R-:W-:-:S04]  /*0860*/  ISETP.NE.U32.AND P0, PT, R17, 0x1, PT ;  /* 0x000000011100780c */ /* 0x000fc80003f05070 */
[----:B------:R-:W-:Y:S01]  /*0870*/  FSEL R26, R26, -8.06006814911005101289e+34, !P0 ;  /* 0xf9785eba1a1a7808 */ /* 0x000fe20004000000 */
[----:B-----5:R-:W-:Y:S01]  /*0880*/  DMUL R2, R6, R6 ;  /* 0x0000000606027228 */ /* 0x020fe20000000000 */
[----:B-1----:R-:W-:Y:S02]  /*0890*/  IMAD R17, R25, UR4, R24 ;  /* 0x0000000419117c24 */ /* 0x002fe4000f8e0218 */
[----:B------:R-:W-:Y:S02]  /*08a0*/  IMAD.MOV.U32 R24, RZ, RZ, 0x3da8ff83 ;  /* 0x3da8ff83ff187424 */ /* 0x000fe400078e00ff */
[----:B0-----:R-:W-:-:S03]  /*08b0*/  IMAD R17, R17, UR5, RZ ;  /* 0x0000000511117c24 */ /* 0x001fc6000f8e02ff */
[----:B------:R-:W-:Y:S01]  /*08c0*/  FSEL R27, -R24, 0.11223486810922622681, !P0 ;  /* 0x3de5db65181b7808 */ /* 0x000fe20004000100 */
[----:B------:R-:W-:-:S04]  /*08d0*/  IMAD R25, R17, 0x2, R16 ;  /* 0x0000000211197824 */ /* 0x000fc800078e0210 */
[----:B------:R-:W-:-:S04]  /*08e0*/  VIADD R17, R25, UR5 ;  /* 0x0000000519117c36 */ /* 0x000fc80008000000 */
[----:B--2---:R-:W-:-:S04]  /*08f0*/  IMAD.WIDE.U32 R16, R17, 0x10, R18 ;  /* 0x0000001011107825 */ /* 0x004fc800078e0012 */
[----:B------:R-:W-:Y:S01]  /*0900*/  IMAD.WIDE.U32 R18, R25, 0x10, R18 ;  /* 0x0000001019127825 */ /* 0x000fe200078e0012 */
[----:B---3--:R-:W-:-:S08]  /*0910*/  DFMA R8, R2, R26, R8 ;  /* 0x0000001a0208722b */ /* 0x008fd00000000008 */
[C---:B------:R-:W-:Y:S02]  /*0920*/  DFMA R26, R2.reuse, R8, R10 ;  /* 0x00000008021a722b */ /* 0x040fe4000000000a */
[----:B------:R-:W2:Y:S06]  /*0930*/  LDG.E.128 R8, desc[UR6][R16.64] ;  /* 0x0000000610087981 */ /* 0x000eac000c1e1d00 */
[----:B----4-:R-:W-:-:S08]  /*0940*/  DFMA R12, R2, R26, R12 ;  /* 0x0000001a020c722b */ /* 0x010fd0000000000c */
[C---:B------:R-:W-:Y:S02]  /*0950*/  DFMA R24, R2.reuse, R12, R14 ;  /* 0x0000000c0218722b */ /* 0x040fe4000000000e */
[----:B------:R-:W3:Y:S06]  /*0960*/  LDG.E.128 R12, desc[UR6][R18.64] ;  /* 0x00000006120c7981 */ /* 0x000eec000c1e1d00 */
[----:B------:R-:W-:-:S08]  /*0970*/  DFMA R20, R2, R24, R20 ;  /* 0x000000180214722b */ /* 0x000fd00000000014 */
[----:B------:R-:W-:-:S08]  /*0980*/  DFMA R20, R2, R20, R22 ;  /* 0x000000140214722b */ /* 0x000fd00000000016 */
[----:B------:R-:W-:Y:S02]  /*0990*/  DFMA R6, R20, R6, R6 ;  /* 0x000000061406722b */ /* 0x000fe40000000006 */
[----:B------:R-:W-:-:S10]  /*09a0*/  DFMA R2, R2, R20, 1 ;  /* 0x3ff000000202742b */ /* 0x000fd40000000014 */
[----:B------:R-:W-:Y:S02]  /*09b0*/  FSEL R6, R2, R6, !P0 ;  /* 0x0000000602067208 */ /* 0x000fe40004000000 */
[----:B------:R-:W-:Y:S02]  /*09c0*/  FSEL R7, R3, R7, !P0 ;  /* 0x0000000703077208 */ /* 0x000fe40004000000 */
[----:B------:R-:W-:-:S04]  /*09d0*/  LOP3.LUT P0, RZ, R0, 0x2, RZ, 0xc0, !PT ;  /* 0x0000000200ff7812 */ /* 0x000fc8000780c0ff */
[----:B------:R-:W-:-:S10]  /*09e0*/  DADD R2, RZ, -R6 ;  /* 0x00000000ff027229 */ /* 0x000fd40000000806 */
[----:B------:R-:W-:Y:S02]  /*09f0*/  FSEL R2, R6, R2, !P0 ;  /* 0x0000000206027208 */ /* 0x000fe40004000000 */
[----:B------:R-:W-:-:S06]  /*0a00*/  FSEL R3, R7, R3, !P0 ;  /* 0x0000000307037208 */ /* 0x000fcc0004000000 */
[C---:B--2---:R-:W-:Y:S02]  /*0a10*/  DMUL R6, R2.reuse, R8 ;  /* 0x0000000802067228 */ /* 0x044fe40000000000 */
[----:B------:R-:W-:-:S06]  /*0a20*/  DMUL R2, R2, R10 ;  /* 0x0000000a02027228 */ /* 0x000fcc0000000000 */
[C---:B------:R-:W-:Y:S02]  /*0a30*/  DFMA R10, R4.reuse, R10, R6 ;  /* 0x0000000a040a722b */ /* 0x040fe40000000006 */
[----:B------:R-:W-:-:S06]  /*0a40*/  DFMA R2, R4, R8, -R2 ;  /* 0x000000080402722b */ /* 0x000fcc0000000802 */
[----:B---3--:R-:W-:Y:S02]  /*0a50*/  DADD R6, R14, R10 ;  /* 0x000000000e067229 */ /* 0x008fe4000000000a */
[----:B------:R-:W-:Y:S02]  /*0a60*/  DADD R4, R12, R2 ;  /* 0x000000000c047229 */ /* 0x000fe40000000002 */
[----:B------:R-:W-:Y:S02]  /*0a70*/  DADD R14, R14, -R10 ;  /* 0x000000000e0e7229 */ /* 0x000fe4000000080a */
[----:B------:R-:W-:-:S03]  /*0a80*/  DADD R12, R12, -R2 ;  /* 0x000000000c0c7229 */ /* 0x000fc60000000802 */
[----:B------:R-:W-:Y:S04]  /*0a90*/  STG.E.128 desc[UR6][R18.64], R4 ;  /* 0x0000000412007986 */ /* 0x000fe8000c101d06 */
[----:B------:R-:W-:Y:S01]  /*0aa0*/  STG.E.128 desc[UR6][R16.64], R12 ;  /* 0x0000000c10007986 */ /* 0x000fe2000c101d06 */
[----:B------:R-:W-:Y:S05]  /*0ab0*/  EXIT ;  /* 0x000000000000794d */ /* 0x000fea0003800000 */
        .weak           $__internal_0_$__cuda_sm20_div_rn_f64_full
        .type           $__internal_0_$__cuda_sm20_div_rn_f64_full,@function
        .size           $__internal_0_$__cuda_sm20_div_rn_f64_full,($_Z12s1_butterflyjP7double2$__internal_trig_reduction_slowpathd - $__internal_0_$__cuda_sm20_div_rn_f64_full)
$__internal_0_$__cuda_sm20_div_rn_f64_full:
[C---:B------:R-:W-:Y:S01]  /*0ac0*/  FSETP.GEU.AND P0, PT, |R5|.reuse, 1.469367938527859385e-39, PT ;  /* 0x001000000500780b */ /* 0x040fe20003f0e200 */
[----:B------:R-:W-:Y:S01]  /*0ad0*/  IMAD.MOV.U32 R14, RZ, RZ, 0x1 ;  /* 0x00000001ff0e7424 */ /* 0x000fe200078e00ff */
[----:B------:R-:W-:Y:S01]  /*0ae0*/  LOP3.LUT R2, R5, 0x800fffff, RZ, 0xc0, !PT ;  /* 0x800fffff05027812 */ /* 0x000fe200078ec0ff */
[----:B------:R-:W-:Y:S01]  /*0af0*/  BSSY.RECONVERGENT B1, `(.L_x_8) ;  /* 0x0000055000017945 */ /* 0x000fe20003800200 */
[C---:B------:R-:W-:Y:S02]  /*0b00*/  FSETP.GEU.AND P2, PT, |R7|.reuse, 1.469367938527859385e-39, PT ;  /* 0x001000000700780b */ /* 0x040fe40003f4e200 */
[----:B------:R-:W-:Y:S01]  /*0b10*/  LOP3.LUT R3, R2, 0x3ff00000, RZ, 0xfc, !PT ;  /* 0x3ff0000002037812 */ /* 0x000fe200078efcff */
[----:B------:R-:W-:Y:S01]  /*0b20*/  IMAD.MOV.U32 R2, RZ, RZ, R4 ;  /* 0x000000ffff027224 */ /* 0x000fe200078e0004 */
[----:B------:R-:W-:Y:S02]  /*0b30*/  LOP3.LUT R10, R7, 0x7ff00000, RZ, 0xc0, !PT ;  /* 0x7ff00000070a7812 */ /* 0x000fe400078ec0ff */
[----:B------:R-:W-:-:S03]  /*0b40*/  LOP3.LUT R13, R5, 0x7ff00000, RZ, 0xc0, !PT ;  /* 0x7ff00000050d7812 */ /* 0x000fc600078ec0ff */
[----:B------:R-:W-:Y:S01]  /*0b50*/  @!P0 DMUL R2, R4, 8.98846567431157953865e+307 ;  /* 0x7fe0000004028828 */ /* 0x000fe20000000000 */
[----:B------:R-:W-:-:S03]  /*0b60*/  ISETP.GE.U32.AND P1, PT, R10, R13, PT ;  /* 0x0000000d0a00720c */ /* 0x000fc60003f26070 */
[----:B------:R-:W-:Y:S01]  /*0b70*/  @!P2 LOP3.LUT R11, R5, 0x7ff00000, RZ, 0xc0, !PT ;  /* 0x7ff00000050ba812 */ /* 0x000fe200078ec0ff */
[----:B------:R-:W-:Y:S01]  /*0b80*/  @!P2 IMAD.MOV.U32 R18, RZ, RZ, RZ ;  /* 0x000000ffff12a224 */ /* 0x000fe200078e00ff */
[----:B------:R-:W0:Y:S02]  /*0b90*/  MUFU.RCP64H R15, R3 ;  /* 0x00000003000f7308 */ /* 0x000e240000001800 */
[----:B------:R-:W-:Y:S01]  /*0ba0*/  @!P2 ISETP.GE.U32.AND P3, PT, R10, R11, PT ;  /* 0x0000000b0a00a20c */ /* 0x000fe20003f66070 */
[----:B------:R-:W-:-:S05]  /*0bb0*/  IMAD.MOV.U32 R11, RZ, RZ, 0x1ca00000 ;  /* 0x1ca00000ff0b7424 */ /* 0x000fca00078e00ff */
[----:B------:R-:W-:-:S04]  /*0bc0*/  @!P2 SEL R17, R11, 0x63400000, !P3 ;  /* 0x634000000b11a807 */ /* 0x000fc80005800000 */
[----:B------:R-:W-:-:S04]  /*0bd0*/  @!P2 LOP3.LUT R17, R17, 0x80000000, R7, 0xf8, !PT ;  /* 0x800000001111a812 */ /* 0x000fc800078ef807 */
[----:B------:R-:W-:Y:S01]  /*0be0*/  @!P2 LOP3.LUT R19, R17, 0x100000, RZ, 0xfc, !PT ;  /* 0x001000001113a812 */ /* 0x000fe200078efcff */
[----:B0-----:R-:W-:Y:S01]  /*0bf0*/  DFMA R8, R14, -R2, 1 ;  /* 0x3ff000000e08742b */ /* 0x001fe20000000802 */
[----:B------:R-:W-:Y:S01]  /*0c00*/  IMAD.MOV.U32 R17, RZ, RZ, R13 ;  /* 0x000000ffff117224 */ /* 0x000fe200078e000d */
[----:B------:R-:W-:-:S05]  /*0c10*/  @!P0 LOP3.LUT R17, R3, 0x7ff00000, RZ, 0xc0, !PT ;  /* 0x7ff0000003118812 */ /* 0x000fca00078ec0ff */
[----:B------:R-:W-:Y:S01]  /*0c20*/  VIADD R22, R17, 0xffffffff ;  /* 0xffffffff11167836 */ /* 0x000fe20000000000 */
[----:B------:R-:W-:-:S08]  /*0c30*/  DFMA R8, R8, R8, R8 ;  /* 0x000000080808722b */ /* 0x000fd00000000008 */
[----:B------:R-:W-:Y:S01]  /*0c40*/  DFMA R14, R14, R8, R14 ;  /* 0x000000080e0e722b */ /* 0x000fe2000000000e */
[----:B------:R-:W-:Y:S01]  /*0c50*/  SEL R9, R11, 0x63400000, !P1 ;  /* 0x634000000b097807 */ /* 0x000fe20004800000 */
[----:B------:R-:W-:-:S03]  /*0c60*/  IMAD.MOV.U32 R8, RZ, RZ, R6 ;  /* 0x000000ffff087224 */ /* 0x000fc600078e0006 */
[----:B------:R-:W-:-:S03]  /*0c70*/  LOP3.LUT R9, R9, 0x800fffff, R7, 0xf8, !PT ;  /* 0x800fffff09097812 */ /* 0x000fc600078ef807 */
[----:B------:R-:W-:-:S03]  /*0c80*/  DFMA R20, R14, -R2, 1 ;  /* 0x3ff000000e14742b */ /* 0x000fc60000000802 */
[----:B------:R-:W-:-:S05]  /*0c90*/  @!P2 DFMA R8, R8, 2, -R18 ;  /* 0x400000000808a82b */ /* 0x000fca0000000812 */
[----:B------:R-:W-:Y:S01]  /*0ca0*/  DFMA R14, R14, R20, R14 ;  /* 0x000000140e0e722b */ /* 0x000fe2000000000e */
[----:B------:R-:W-:-:S04]  /*0cb0*/  IMAD.MOV.U32 R20, RZ, RZ, R10 ;  /* 0x000000ffff147224 */ /* 0x000fc800078e000a */
[----:B------:R-:W-:-:S03]  /*0cc0*/  @!P2 LOP3.LUT R20, R9, 0x7ff00000, RZ, 0xc0, !PT ;  /* 0x7ff000000914a812 */ /* 0x000fc600078ec0ff */
[----:B------:R-:W-:Y:S02]  /*0cd0*/  DMUL R18, R14, R8 ;  /* 0x000000080e127228 */ /* 0x000fe40000000000 */
[----:B------:R-:W-:-:S05]  /*0ce0*/  VIADD R21, R20, 0xffffffff ;  /* 0xffffffff14157836 */ /* 0x000fca0000000000 */
[----:B------:R-:W-:Y:S01]  /*0cf0*/  ISETP.GT.U32.AND P0, PT, R21, 0x7feffffe, PT ;  /* 0x7feffffe1500780c */ /* 0x000fe20003f04070 */
[----:B------:R-:W-:-:S03]  /*0d00*/  DFMA R12, R18, -R2, R8 ;  /* 0x80000002120c722b */ /* 0x000fc60000000008 */
[----:B------:R-:W-:-:S05]  /*0d10*/  ISETP.GT.U32.OR P0, PT, R22, 0x7feffffe, P0 ;  /* 0x7feffffe1600780c */ /* 0x000fca0000704470 */
[----:B------:R-:W-:-:S08]  /*0d20*/  DFMA R12, R14, R12, R18 ;  /* 0x0000000c0e0c722b */ /* 0x000fd00000000012 */
[----:B------:R-:W-:Y:S05]  /*0d30*/  @P0 BRA `(.L_x_9) ;  /* 0x00000000006c0947 */ /* 0x000fea0003800000 */
[----:B------:R-:W-:-:S04]  /*0d40*/  LOP3.LUT R7, R5, 0x7ff00000, RZ, 0xc0, !PT ;  /* 0x7ff0000005077812 */ /* 0x000fc800078ec0ff */
[CC--:B------:R-:W-:Y:S02]  /*0d50*/  VIADDMNMX R6, R10.reuse, -R7.reuse, 0xb9600000, !PT ;  /* 0xb96000000a067446 */ /* 0x0c0fe40007800907 */
[----:B------:R-:W-:Y:S02]  /*0d60*/  ISETP.GE.U32.AND P0, PT, R10, R7, PT ;  /* 0x000000070a00720c */ /* 0x000fe40003f06070 */
[----:B------:R-:W-:Y:S02]  /*0d70*/  VIMNMX R6, PT, PT, R6, 0x46a00000, PT ;  /* 0x46a0000006067848 */ /* 0x000fe40003fe0100 */
[----:B------:R-:W-:-:S05]  /*0d80*/  SEL R11, R11, 0x63400000, !P0 ;  /* 0x634000000b0b7807 */ /* 0x000fca0004000000 */
[----:B------:R-:W-:Y:S02]  /*0d90*/  IMAD.IADD R14, R6, 0x1, -R11 ;  /* 0x00000001060e7824 */ /* 0x000fe400078e0a0b */
[----:B------:R-:W-:Y:S02]  /*0da0*/  IMAD.MOV.U32 R6, RZ, RZ, RZ ;  /* 0x000000ffff067224 */ /* 0x000fe400078e00ff */
[----:B------:R-:W-:-:S06]  /*0db0*/  VIADD R7, R14, 0x7fe00000 ;  /* 0x7fe000000e077836 */ /* 0x000fcc0000000000 */
[----:B------:R-:W-:-:S10]  /*0dc0*/  DMUL R10, R12, R6 ;  /* 0x000000060c0a7228 */ /* 0x000fd40000000000 */
[----:B------:R-:W-:-:S13]  /*0dd0*/  FSETP.GTU.AND P0, PT, |R11|, 1.469367938527859385e-39, PT ;  /* 0x001000000b00780b */ /* 0x000fda0003f0c200 */
[----:B------:R-:W-:Y:S05]  /*0de0*/  @P0 BRA `(.L_x_10) ;  /* 0x0000000000940947 */ /* 0x000fea0003800000 */
[----:B------:R-:W-:Y:S01]  /*0df0*/  DFMA R2, R12, -R2, R8 ;  /* 0x800000020c02722b */ /* 0x000fe20000000008 */
[----:B------:R-:W-:-:S09]  /*0e00*/  IMAD.MOV.U32 R6, RZ, RZ, RZ ;  /* 0x000000ffff067224 */ /* 0x000fd200078e00ff */
[C---:B------:R-:W-:Y:S02]  /*0e10*/  FSETP.NEU.AND P0, PT, R3.reuse, RZ, PT ;  /* 0x000000ff0300720b */ /* 0x040fe40003f0d000 */
[----:B------:R-:W-:-:S04]  /*0e20*/  LOP3.LUT R5, R3, 0x80000000, R5, 0x48, !PT ;  /* 0x8000000003057812 */ /* 0x000fc800078e4805 */
[----:B------:R-:W-:-:S07]  /*0e30*/  LOP3.LUT R7, R5, R7, RZ, 0xfc, !PT ;  /* 0x0000000705077212 */ /* 0x000fce00078efcff */
[----:B------:R-:W-:Y:S05]  /*0e40*/  @!P0 BRA `(.L_x_10) ;  /* 0x00000000007c8947 */ /* 0x000fea0003800000 */
[----:B------:R-:W-:Y:S01]  /*0e50*/  IMAD.MOV R3, RZ, RZ, -R14 ;  /* 0x000000ffff037224 */ /* 0x000fe200078e0a0e */
[----:B------:R-:W-:Y:S01]  /*0e60*/  DMUL.RP R6, R12, R6 ;  /* 0x000000060c067228 */ /* 0x000fe20000008000 */
[----:B------:R-:W-:-:S06]  /*0e70*/  IMAD.MOV.U32 R2, RZ, RZ, RZ ;  /* 0x000000ffff027224 */ /* 0x000fcc00078e00ff */
[----:B------:R-:W-:-:S03]  /*0e80*/  DFMA R2, R10, -R2, R12 ;  /* 0x800000020a02722b */ /* 0x000fc6000000000c */
[----:B------:R-:W-:-:S03]  /*0e90*/  LOP3.LUT R5, R7, R5, RZ, 0x3c, !PT ;  /* 0x0000000507057212 */ /* 0x000fc600078e3cff */
[----:B------:R-:W-:-:S04]  /*0ea0*/  IADD3 R2, PT, PT, -R14, -0x43300000, RZ ;  /* 0xbcd000000e027810 */ /* 0x000fc80007ffe1ff */
[----:B------:R-:W-:-:S04]  /*0eb0*/  FSETP.NEU.AND P0, PT, |R3|, R2, PT ;  /* 0x000000020300720b */ /* 0x000fc80003f0d200 */
[----:B------:R-:W-:Y:S02]  /*0ec0*/  FSEL R10, R6, R10, !P0 ;  /* 0x0000000a060a7208 */ /* 0x000fe40004000000 */
[----:B------:R-:W-:Y:S01]  /*0ed0*/  FSEL R11, R5, R11, !P0 ;  /* 0x0000000b050b7208 */ /* 0x000fe20004000000 */
[----:B------:R-:W-:Y:S06]  /*0ee0*/  BRA `(.L_x_10) ;  /* 0x0000000000547947 */ /* 0x000fec0003800000 */
.L_x_9:
[----:B------:R-:W-:-:S14]  /*0ef0*/  DSETP.NAN.AND P0, PT, R6, R6, PT ;  /* 0x000000060600722a */ /* 0x000fdc0003f08000 */
[----:B------:R-:W-:Y:S05]  /*0f00*/  @P0 BRA `(.L_x_11) ;  /* 0x0000000000440947 */ /* 0x000fea0003800000 */
[----:B------:R-:W-:-:S14]  /*0f10*/  DSETP.NAN.AND P0, PT, R4, R4, PT ;  /* 0x000000040400722a */ /* 0x000fdc0003f08000 */
[----:B------:R-:W-:Y:S05]  /*0f20*/  @P0 BRA `(.L_x_12) ;  /* 0x0000000000300947 */ /* 0x000fea0003800000 */
[----:B------:R-:W-:Y:S01]  /*0f30*/  ISETP.NE.AND P0, PT, R20, R17, PT ;  /* 0x000000111400720c */ /* 0x000fe20003f05270 */
[----:B------:R-:W-:Y:S02]  /*0f40*/  IMAD.MOV.U32 R10, RZ, RZ, 0x0 ;  /* 0x00000000ff0a7424 */ /* 0x000fe400078e00ff */
[----:B------:R-:W-:-:S10]  /*0f50*/  IMAD.MOV.U32 R11, RZ, RZ, -0x80000 ;  /* 0xfff80000ff0b7424 */ /* 0x000fd400078e00ff */
[----:B------:R-:W-:Y:S05]  /*0f60*/  @!P0 BRA `(.L_x_10) ;  /* 0x0000000000348947 */ /* 0x000fea0003800000 */
[----:B------:R-:W-:Y:S02]  /*0f70*/  ISETP.NE.AND P0, PT, R20, 0x7ff00000, PT ;  /* 0x7ff000001400780c */ /* 0x000fe40003f05270 */
[----:B------:R-:W-:Y:S02]  /*0f80*/  LOP3.LUT R11, R7, 0x80000000, R5, 0x48, !PT ;  /* 0x80000000070b7812 */ /* 0x000fe400078e4805 */
[----:B------:R-:W-:-:S13]  /*0f90*/  ISETP.EQ.OR P0, PT, R17, RZ, !P0 ;  /* 0x000000ff1100720c */ /* 0x000fda0004702670 */
[----:B------:R-:W-:Y:S01]  /*0fa0*/  @P0 LOP3.LUT R2, R11, 0x7ff00000, RZ, 0xfc, !PT ;  /* 0x7ff000000b020812 */ /* 0x000fe200078efcff */
[----:B------:R-:W-:Y:S02]  /*0fb0*/  @!P0 IMAD.MOV.U32 R10, RZ, RZ, RZ ;  /* 0x000000ffff0a8224 */ /* 0x000fe400078e00ff */
[----:B------:R-:W-:Y:S02]  /*0fc0*/  @P0 IMAD.MOV.U32 R10, RZ, RZ, RZ ;  /* 0x000000ffff0a0224 */ /* 0x000fe400078e00ff */
[----:B------:R-:W-:Y:S01]  /*0fd0*/  @P0 IMAD.MOV.U32 R11, RZ, RZ, R2 ;  /* 0x000000ffff0b0224 */ /* 0x000fe200078e0002 */
[----:B------:R-:W-:Y:S06]  /*0fe0*/  BRA `(.L_x_10) ;  /* 0x0000000000147947 */ /* 0x000fec0003800000 */
.L_x_12:
[----:B------:R-:W-:Y:S01]  /*0ff0*/  LOP3.LUT R11, R5, 0x80000, RZ, 0xfc, !PT ;  /* 0x00080000050b7812 */ /* 0x000fe200078efcff */
[----:B------:R-:W-:Y:S01]  /*1000*/  IMAD.MOV.U32 R10, RZ, RZ, R4 ;  /* 0x000000ffff0a7224 */ /* 0x000fe200078e0004 */
[----:B------:R-:W-:Y:S06]  /*1010*/  BRA `(.L_x_10) ;  /* 0x0000000000087947 */ /* 0x000fec0003800000 */
.L_x_11:
[----:B------:R-:W-:Y:S01]  /*1020*/  LOP3.LUT R11, R7, 0x80000, RZ, 0xfc, !PT ;  /* 0x00080000070b7812 */ /* 0x000fe200078efcff */
[----:B------:R-:W-:-:S07]  /*1030*/  IMAD.MOV.U32 R10, RZ, RZ, R6 ;  /* 0x000000ffff0a7224 */ /* 0x000fce00078e0006 */
.L_x_10:
[----:B------:R-:W-:Y:S05]  /*1040*/  BSYNC.RECONVERGENT B1 ;  /* 0x0000000000017941 */ /* 0x000fea0003800200 */
.L_x_8:
[----:B------:R-:W-:Y:S02]  /*1050*/  IMAD.MOV.U32 R2, RZ, RZ, R0 ;  /* 0x000000ffff027224 */ /* 0x000fe400078e0000 */
[----:B------:R-:W-:-:S04]  /*1060*/  IMAD.MOV.U32 R3, RZ, RZ, 0x0 ;  /* 0x00000000ff037424 */ /* 0x000fc800078e00ff */
[----:B------:R-:W-:Y:S05]  /*1070*/  RET.REL.NODEC R2 `(_Z12s1_butterflyjP7double2) ;  /* 0xffffffec02e07950 */ /* 0x000fea0003c3ffff */
        .type           $_Z12s1_butterflyjP7double2$__internal_trig_reduction_slowpathd,@function
        .size           $_Z12s1_butterflyjP7double2$__internal_trig_reduction_slowpathd,(.L_x_38 - $_Z12s1_butterflyjP7double2$__internal_trig_reduction_slowpathd)
$_Z12s1_butterflyjP7double2$__internal_trig_reduction_slowpathd:
[----:B------:R-:W-:Y:S01]  /*1080*/  SHF.R.U32.HI R12, RZ, 0x14, R14 ;  /* 0x00000014ff0c7819 */ /* 0x000fe2000001160e */
[----:B------:R-:W-:Y:S02]  /*1090*/  IMAD.MOV.U32 R15, RZ, RZ, R0 ;  /* 0x000000ffff0f7224 */ /* 0x000fe400078e0000 */
[----:B------:R-:W-:Y:S01]  /*10a0*/  IMAD.MOV.U32 R6, RZ, RZ, RZ ;  /* 0x000000ffff067224 */ /* 0x000fe200078e00ff */
[----:B------:R-:W-:-:S04]  /*10b0*/  LOP3.LUT R7, R12, 0x7ff, RZ, 0xc0, !PT ;  /* 0x000007ff0c077812 */ /* 0x000fc800078ec0ff */
[----:B------:R-:W-:-:S13]  /*10c0*/  ISETP.NE.AND P0, PT, R7, 0x7ff, PT ;  /* 0x000007ff0700780c */ /* 0x000fda0003f05270 */
[----:B------:R-:W-:Y:S05]  /*10d0*/  @!P0 BRA `(.L_x_13) ;  /* 0x0000000800488947 */ /* 0x000fea0003800000 */
[----:B------:R-:W-:Y:S01]  /*10e0*/  VIADD R0, R7, 0xfffffc00 ;  /* 0xfffffc0007007836 */ /* 0x000fe20000000000 */
[----:B------:R-:W-:Y:S01]  /*10f0*/  BSSY.RECONVERGENT B2, `(.L_x_14) ;  /* 0x000002f000027945 */ /* 0x000fe20003800200 */
[----:B------:R-:W-:-:S03]  /*1100*/  CS2R R10, SRZ ;  /* 0x00000000000a7805 */ /* 0x000fc6000001ff00 */
[----:B------:R-:W-:Y:S02]  /*1110*/  SHF.R.U32.HI R17, RZ, 0x6, R0 ;  /* 0x00000006ff117819 */ /* 0x000fe40000011600 */
[----:B------:R-:W-:Y:S02]  /*1120*/  ISETP.GE.U32.AND P0, PT, R0, 0x80, PT ;  /* 0x000000800000780c */ /* 0x000fe40003f06070 */
[C---:B------:R-:W-:Y:S02]  /*1130*/  IADD3 R0, PT, PT, -R17.reuse, 0x13, RZ ;  /* 0x0000001311007810 */ /* 0x040fe40007ffe1ff */
[----:B------:R-:W-:Y:S02]  /*1140*/  IADD3 R13, PT, PT, -R17, 0xf, RZ ;  /* 0x0000000f110d7810 */ /* 0x000fe40007ffe1ff */
[----:B------:R-:W-:-:S04]  /*1150*/  SEL R0, R0, 0x12, P0 ;  /* 0x0000001200007807 */ /* 0x000fc80000000000 */
[----:B------:R-:W-:-:S13]  /*1160*/  ISETP.GE.AND P0, PT, R13, R0, PT ;  /* 0x000000000d00720c */ /* 0x000fda0003f06270 */
[----:B------:R-:W-:Y:S05]  /*1170*/  @P0 BRA `(.L_x_15) ;  /* 0x0000000000980947 */ /* 0x000fea0003800000 */
[----:B------:R-:W0:Y:S01]  /*1180*/  LDC.64 R6, c[0x0][0x358] ;  /* 0x0000d600ff067b82 */ /* 0x000e220000000a00 */
[C---:B------:R-:W-:Y:S01]  /*1190*/  SHF.L.U64.HI R21, R15.reuse, 0xb, R14 ;  /* 0x0000000b0f157819 */ /* 0x040fe2000001020e */
[----:B------:R-:W-:Y:S01]  /*11a0*/  BSSY.RECONVERGENT B3, `(.L_x_16) ;  /* 0x0000022000037945 */ /* 0x000fe20003800200 */
[----:B------:R-:W-:Y:S01]  /*11b0*/  IMAD.SHL.U32 R15, R15, 0x800, RZ ;  /* 0x000008000f0f7824 */ /* 0x000fe200078e00ff */
[----:B------:R-:W-:Y:S01]  /*11c0*/  IADD3 R19, PT, PT, RZ, -R17, -R0 ;  /* 0x80000011ff137210 */ /* 0x000fe20007ffe800 */
[----:B------:R-:W-:Y:S01]  /*11d0*/  IMAD.MOV.U32 R20, RZ, RZ, RZ ;  /* 0x000000ffff147224 */ /* 0x000fe200078e00ff */
[----:B------:R-:W-:Y:S02]  /*11e0*/  CS2R R10, SRZ ;  /* 0x00000000000a7805 */ /* 0x000fe4000001ff00 */
[----:B------:R-:W-:-:S07]  /*11f0*/  LOP3.LUT R21, R21, 0x80000000, RZ, 0xfc, !PT ;  /* 0x8000000015157812 */ /* 0x000fce00078efcff */
.L_x_17:
[----:B------:R-:W1:Y:S01]  /*1200*/  LDC.64 R8, c[0x4][RZ] ;  /* 0x01000000ff087b82 */ /* 0x000e620000000a00 */
[----:B0-----:R-:W-:Y:S02]  /*1210*/  R2UR UR4, R6 ;  /* 0x00000000060472ca */ /* 0x001fe400000e0000 */
[----:B------:R-:W-:Y:S01]  /*1220*/  R2UR UR5, R7 ;  /* 0x00000000070572ca */ /* 0x000fe200000e0000 */
[----:B-1----:R-:W-:-:S12]  /*1230*/  IMAD.WIDE R8, R13, 0x8, R8 ;  /* 0x000000080d087825 */ /* 0x002fd800078e0208 */
[----:B------:R-:W2:Y:S01]  /*1240*/  LDG.E.64.CONSTANT R8, desc[UR4][R8.64] ;  /* 0x0000000408087981 */ /* 0x000ea2000c1e9b00 */
[----:B------:R-:W-:Y:S02]  /*1250*/  VIADD R19, R19, 0x1 ;  /* 0x0000000113137836 */ /* 0x000fe40000000000 */
[----:B------:R-:W-:Y:S02]  /*1260*/  VIADD R13, R13, 0x1 ;  /* 0x000000010d0d7836 */ /* 0x000fe40000000000 */
[----:B--2---:R-:W-:-:S04]  /*1270*/  IMAD.WIDE.U32 R10, P2, R8, R15, R10 ;  /* 0x0000000f080a7225 */ /* 0x004fc8000784000a */
[----:B------:R-:W-:Y:S02]  /*1280*/  IMAD R23, R8, R21, RZ ;  /* 0x0000001508177224 */ /* 0x000fe400078e02ff */
[CC--:B------:R-:W-:Y:S02]  /*1290*/  IMAD R22, R9.reuse, R15.reuse, RZ ;  /* 0x0000000f09167224 */ /* 0x0c0fe400078e02ff */
[----:B------:R-:W-:Y:S01]  /*12a0*/  IMAD.HI.U32 R25, R9, R15, RZ ;  /* 0x0000000f09197227 */ /* 0x000fe200078e00ff */
[----:B------:R-:W-:-:S03]  /*12b0*/  IADD3 R11, P0, PT, R23, R11, RZ ;  /* 0x0000000b170b7210 */ /* 0x000fc60007f1e0ff */
[----:B------:R-:W-:Y:S01]  /*12c0*/  IMAD R23, R20, 0x8, R1 ;  /* 0x0000000814177824 */ /* 0x000fe200078e0201 */
[----:B------:R-:W-:Y:S01]  /*12d0*/  IADD3 R11, P1, PT, R22, R11, RZ ;  /* 0x0000000b160b7210 */ /* 0x000fe20007f3e0ff */
[----:B------:R-:W-:-:S04]  /*12e0*/  IMAD.HI.U32 R22, R8, R21, RZ ;  /* 0x0000001508167227 */ /* 0x000fc800078e00ff */
[----:B------:R-:W-:Y:S01]  /*12f0*/  IMAD.X R8, RZ, RZ, R22, P2 ;  /* 0x000000ffff087224 */ /* 0x000fe200010e0616 */
[----:B------:R0:W-:Y:S01]  /*1300*/  STL.64 [R23], R10 ;  /* 0x0000000a17007387 */ /* 0x0001e20000100a00 */
[----:B------:R-:W-:-:S03]  /*1310*/  IMAD.HI.U32 R22, R9, R21, RZ ;  /* 0x0000001509167227 */ /* 0x000fc600078e00ff */
[----:B------:R-:W-:Y:S01]  /*1320*/  IADD3.X R8, P0, PT, R25, R8, RZ, P0, !PT ;  /* 0x0000000819087210 */ /* 0x000fe2000071e4ff */
[----:B------:R-:W-:Y:S02]  /*1330*/  IMAD R9, R9, R21, RZ ;  /* 0x0000001509097224 */ /* 0x000fe400078e02ff */
[----:B------:R-:W-:-:S03]  /*1340*/  VIADD R20, R20, 0x1 ;  /* 0x0000000114147836 */ /* 0x000fc60000000000 */
[----:B------:R-:W-:Y:S01]  /*1350*/  IADD3.X R9, P1, PT, R9, R8, RZ, P1, !PT ;  /* 0x0000000809097210 */ /* 0x000fe20000f3e4ff */
[----:B------:R-:W-:Y:S01]  /*1360*/  IMAD.X R8, RZ, RZ, R22, P0 ;  /* 0x000000ffff087224 */ /* 0x000fe200000e0616 */
[----:B------:R-:W-:-:S03]  /*1370*/  ISETP.NE.AND P0, PT, R19, -0xf, PT ;  /* 0xfffffff11300780c */ /* 0x000fc60003f05270 */
[----:B------:R-:W-:Y:S02]  /*1380*/  IMAD.X R8, RZ, RZ, R8, P1 ;  /* 0x000000ffff087224 */ /* 0x000fe400008e0608 */
[----:B0-----:R-:W-:Y:S02]  /*1390*/  IMAD.MOV.U32 R10, RZ, RZ, R9 ;  /* 0x000000ffff0a7224 */ /* 0x001fe400078e0009 */
[----:B------:R-:W-:-:S06]  /*13a0*/  IMAD.MOV.U32 R11, RZ, RZ, R8 ;  /* 0x000000ffff0b7224 */ /* 0x000fcc00078e0008 */
[----:B------:R-:W-:Y:S05]  /*13b0*/  @P0 BRA `(.L_x_17) ;  /* 0xfffffffc00900947 */ /* 0x000fea000383ffff */
[----:B------:R-:W-:Y:S05]  /*13c0*/  BSYNC.RECONVERGENT B3 ;  /* 0x0000000000037941 */ /* 0x000fea0003800200 */
.L_x_16:
[----:B------:R-:W-:-:S07]  /*13d0*/  IMAD.MOV.U32 R13, RZ, RZ, R0 ;  /* 0x000000ffff0d7224 */ /* 0x000fce00078e0000 */
.L_x_15:
[----:B------:R-:W-:Y:S05]  /*13e0*/  BSYNC.RECONVERGENT B2 ;  /* 0x0000000000027941 */ /* 0x000fea0003800200 */
.L_x_14:
[----:B------:R-:W-:Y:S01]  /*13f0*/  LOP3.LUT P0, R23, R12, 0x3f, RZ, 0xc0, !PT ;  /* 0x0000003f0c177812 */ /* 0x000fe2000780c0ff */
[----:B------:R-:W-:-:S04]  /*1400*/  IMAD.IADD R0, R17, 0x1, R13 ;  /* 0x0000000111007824 */ /* 0x000fc800078e020d */
[----:B------:R-:W-:-:S05]  /*1410*/  IMAD.U32 R25, R0, 0x8, R1 ;  /* 0x0000000800197824 */ /* 0x000fca00078e0001 */
[----:B------:R0:W-:Y:S04]  /*1420*/  STL.64 [R25+-0x78], R10 ;  /* 0xffff880a19007387 */ /* 0x0001e80000100a00 */
[----:B------:R-:W2:Y:S04]  /*1430*/  @P0 LDL.64 R20, [R1+0x8] ;  /* 0x0000080001140983 */ /* 0x000ea80000100a00 */
[----:B------:R-:W3:Y:S04]  /*1440*/  LDL.64 R8, [R1+0x10] ;  /* 0x0000100001087983 */ /* 0x000ee80000100a00 */
[----:B------:R-:W4:Y:S01]  /*1450*/  LDL.64 R6, [R1+0x18] ;  /* 0x0000180001067983 */ /* 0x000f220000100a00 */
[----:B------:R-:W-:Y:S01]  /*1460*/  @P0 LOP3.LUT R0, R23, 0x3f, RZ, 0x3c, !PT ;  /* 0x0000003f17000812 */ /* 0x000fe200078e3cff */
[----:B------:R-:W-:Y:S01]  /*1470*/  BSSY.RECONVERGENT B2, `(.L_x_18) ;  /* 0x0000034000027945 */ /* 0x000fe20003800200 */
[----:B--2---:R-:W-:-:S02]  /*1480*/  @P0 SHF.R.U64 R13, R20, 0x1, R21 ;  /* 0x00000001140d0819 */ /* 0x004fc40000001215 */
[----:B------:R-:W-:Y:S02]  /*1490*/  @P0 SHF.R.U32.HI R15, RZ, 0x1, R21 ;  /* 0x00000001ff0f0819 */ /* 0x000fe40000011615 */
[CC--:B---3--:R-:W-:Y:S02]  /*14a0*/  @P0 SHF.L.U32 R17, R8.reuse, R23.reuse, RZ ;  /* 0x0000001708110219 */ /* 0x0c8fe400000006ff */
[----:B0-----:R-:W-:Y:S02]  /*14b0*/  @P0 SHF.R.U64 R10, R13, R0, R15 ;  /* 0x000000000d0a0219 */ /* 0x001fe4000000120f */
[--C-:B------:R-:W-:Y:S02]  /*14c0*/  @P0 SHF.R.U32.HI R21, RZ, 0x1, R9.reuse ;  /* 0x00000001ff150819 */ /* 0x100fe40000011609 */
[C-C-:B------:R-:W-:Y:S02]  /*14d0*/  @P0 SHF.R.U64 R19, R8.reuse, 0x1, R9.reuse ;  /* 0x0000000108130819 */ /* 0x140fe40000001209 */
[----:B------:R-:W-:-:S02]  /*14e0*/  @P0 SHF.L.U64.HI R12, R8, R23, R9 ;  /* 0x00000017080c0219 */ /* 0x000fc40000010209 */
[----:B------:R-:W-:Y:S02]  /*14f0*/  @P0 SHF.R.U32.HI R11, RZ, R0, R15 ;  /* 0x00000000ff0b0219 */ /* 0x000fe4000001160f */
[----:B------:R-:W-:Y:S02]  /*1500*/  @P0 LOP3.LUT R8, R17, R10, RZ, 0xfc, !PT ;  /* 0x0000000a11080212 */ /* 0x000fe400078efcff */
[----:B----4-:R-:W-:Y:S02]  /*1510*/  @P0 SHF.L.U32 R13, R6, R23, RZ ;  /* 0x00000017060d0219 */ /* 0x010fe400000006ff */
[----:B------:R-:W-:Y:S01]  /*1520*/  @P0 SHF.R.U64 R20, R19, R0, R21 ;  /* 0x0000000013140219 */ /* 0x000fe20000001215 */
[----:B------:R-:W-:Y:S01]  /*1530*/  IMAD.SHL.U32 R10, R8, 0x4, RZ ;  /* 0x00000004080a7824 */ /* 0x000fe200078e00ff */
[----:B------:R-:W-:Y:S02]  /*1540*/  @P0 LOP3.LUT R9, R12, R11, RZ, 0xfc, !PT ;  /* 0x0000000b0c090212 */ /* 0x000fe400078efcff */
[----:B------:R-:W-:-:S02]  /*1550*/  @P0 SHF.L.U64.HI R23, R6, R23, R7 ;  /* 0x0000001706170219 */ /* 0x000fc40000010207 */
[----:B------:R-:W-:Y:S02]  /*1560*/  @P0 LOP3.LUT R6, R13, R20, RZ, 0xfc, !PT ;  /* 0x000000140d060212 */ /* 0x000fe400078efcff */
[----:B------:R-:W-:Y:S02]  /*1570*/  @P0 SHF.R.U32.HI R0, RZ, R0, R21 ;  /* 0x00000000ff000219 */ /* 0x000fe40000011615 */
[----:B------:R-:W-:Y:S02]  /*1580*/  SHF.L.U64.HI R20, R8, 0x2, R9 ;  /* 0x0000000208147819 */ /* 0x000fe40000010209 */
[----:B------:R-:W-:Y:S02]  /*1590*/  @P0 LOP3.LUT R7, R23, R0, RZ, 0xfc, !PT ;  /* 0x0000000017070212 */ /* 0x000fe400078efcff */
[----:B------:R-:W-:Y:S02]  /*15a0*/  SHF.L.W.U32.HI R9, R9, 0x2, R6 ;  /* 0x0000000209097819 */ /* 0x000fe40000010e06 */
[----:B------:R-:W-:-:S02]  /*15b0*/  IADD3 RZ, P0, PT, RZ, -R10, RZ ;  /* 0x8000000affff7210 */ /* 0x000fc40007f1e0ff */
[----:B------:R-:W-:Y:S02]  /*15c0*/  LOP3.LUT R0, RZ, R20, RZ, 0x33, !PT ;  /* 0x00000014ff007212 */ /* 0x000fe400078e33ff */
[----:B------:R-:W-:Y:S02]  /*15d0*/  SHF.L.W.U32.HI R6, R6, 0x2, R7 ;  /* 0x0000000206067819 */ /* 0x000fe40000010e07 */
[----:B------:R-:W-:Y:S02]  /*15e0*/  LOP3.LUT R8, RZ, R9, RZ, 0x33, !PT ;  /* 0x00000009ff087212 */ /* 0x000fe400078e33ff */
[----:B------:R-:W-:Y:S02]  /*15f0*/  IADD3.X R11, P0, PT, RZ, R0, RZ, P0, !PT ;  /* 0x00000000ff0b7210 */ /* 0x000fe4000071e4ff */
[----:B------:R-:W-:Y:S02]  /*1600*/  LOP3.LUT R12, RZ, R6, RZ, 0x33, !PT ;  /* 0x00000006ff0c7212 */ /* 0x000fe400078e33ff */
[----:B------:R-:W-:-:S02]  /*1610*/  IADD3.X R0, P1, PT, RZ, R8, RZ, P0, !PT ;  /* 0x00000008ff007210 */ /* 0x000fc4000073e4ff */
[----:B------:R-:W-:-:S03]  /*1620*/  ISETP.GT.U32.AND P2, PT, R9, -0x1, PT ;  /* 0xffffffff0900780c */ /* 0x000fc60003f44070 */
[----:B------:R-:W-:Y:S01]  /*1630*/  IMAD.X R13, RZ, RZ, R12, P1 ;  /* 0x000000ffff0d7224 */ /* 0x000fe200008e060c */
[----:B------:R-:W-:-:S04]  /*1640*/  ISETP.GT.AND.EX P0, PT, R6, -0x1, PT, P2 ;  /* 0xffffffff0600780c */ /* 0x000fc80003f04320 */
[----:B------:R-:W-:Y:S02]  /*1650*/  SEL R8, R6, R13, P0 ;  /* 0x0000000d06087207 */ /* 0x000fe40000000000 */
[----:B------:R-:W-:Y:S02]  /*1660*/  SEL R17, R9, R0, P0 ;  /* 0x0000000009117207 */ /* 0x000fe40000000000 */
[----:B------:R-:W-:Y:S02]  /*1670*/  ISETP.NE.U32.AND P1, PT, R8, RZ, PT ;  /* 0x000000ff0800720c */ /* 0x000fe40003f25070 */
[----:B------:R-:W-:Y:S02]  /*1680*/  SEL R13, R20, R11, P0 ;  /* 0x0000000b140d7207 */ /* 0x000fe40000000000 */
[----:B------:R-:W-:Y:S01]  /*1690*/  SEL R9, R17, R8, !P1 ;  /* 0x0000000811097207 */ /* 0x000fe20004800000 */
[----:B------:R-:W-:-:S05]  /*16a0*/  @!P0 IMAD.MOV R10, RZ, RZ, -R10 ;  /* 0x000000ffff0a8224 */ /* 0x000fca00078e0a0a */
[----:B------:R-:W0:Y:S02]  /*16b0*/  FLO.U32 R9, R9 ;  /* 0x0000000900097300 */ /* 0x000e2400000e0000 */
[C---:B0-----:R-:W-:Y:S02]  /*16c0*/  IADD3 R12, PT, PT, -R9.reuse, 0x1f, RZ ;  /* 0x0000001f090c7810 */ /* 0x041fe40007ffe1ff */
[----:B------:R-:W-:-:S03]  /*16d0*/  IADD3 R0, PT, PT, -R9, 0x3f, RZ ;  /* 0x0000003f09007810 */ /* 0x000fc60007ffe1ff */
[----:B------:R-:W-:-:S05]  /*16e0*/  @P1 IMAD.MOV R0, RZ, RZ, R12 ;  /* 0x000000ffff001224 */ /* 0x000fca00078e020c */
[----:B------:R-:W-:-:S13]  /*16f0*/  ISETP.NE.AND P1, PT, R0, RZ, PT ;  /* 0x000000ff0000720c */ /* 0x000fda0003f25270 */
[----:B------:R-:W-:Y:S05]  /*1700*/  @!P1 BRA `(.L_x_19) ;  /* 0x0000000000289947 */ /* 0x000fea0003800000 */
[--C-:B------:R-:W-:Y:S02]  /*1710*/  SHF.R.U64 R11, R10, 0x1, R13.reuse ;  /* 0x000000010a0b7819 */ /* 0x100fe4000000120d */
[C---:B------:R-:W-:Y:S02]  /*1720*/  LOP3.LUT R9, R0.reuse, 0x3f, RZ, 0xc0, !PT ;  /* 0x0000003f00097812 */ /* 0x040fe400078ec0ff */
[----:B------:R-:W-:Y:S02]  /*1730*/  SHF.R.U32.HI R13, RZ, 0x1, R13 ;  /* 0x00000001ff0d7819 */ /* 0x000fe4000001160d */
[----:B------:R-:W-:Y:S02]  /*1740*/  LOP3.LUT R10, R0, 0x3f, RZ, 0xc, !PT ;  /* 0x0000003f000a7812 */ /* 0x000fe400078e0cff */
[CC--:B------:R-:W-:Y:S02]  /*1750*/  SHF.L.U64.HI R15, R17.reuse, R9.reuse, R8 ;  /* 0x00000009110f7219 */ /* 0x0c0fe40000010208 */
[----:B------:R-:W-:-:S02]  /*1760*/  SHF.L.U32 R9, R17, R9, RZ ;  /* 0x0000000911097219 */ /* 0x000fc400000006ff */
[-CC-:B------:R-:W-:Y:S02]  /*1770*/  SHF.R.U64 R8, R11, R10.reuse, R13.reuse ;  /* 0x0000000a0b087219 */ /* 0x180fe4000000120d */
[----:B------:R-:W-:Y:S02]  /*1780*/  SHF.R.U32.HI R10, RZ, R10, R13 ;  /* 0x0000000aff0a7219 */ /* 0x000fe4000001160d */
[----:B------:R-:W-:Y:S02]  /*1790*/  LOP3.LUT R17, R9, R8, RZ, 0xfc, !PT ;  /* 0x0000000809117212 */ /* 0x000fe400078efcff */
[----:B------:R-:W-:-:S07]  /*17a0*/  LOP3.LUT R8, R15, R10, RZ, 0xfc, !PT ;  /* 0x0000000a0f087212 */ /* 0x000fce00078efcff */
.L_x_19:
[----:B------:R-:W-:Y:S05]  /*17b0*/  BSYNC.RECONVERGENT B2 ;  /* 0x0000000000027941 */ /* 0x000fea0003800200 */
.L_x_18:
[----:B------:R-:W-:-:S04]  /*17c0*/  IMAD.WIDE.U32 R12, R17, 0x2168c235, RZ ;  /* 0x2168c235110c7825 */ /* 0x000fc800078e00ff */
[----:B------:R-:W-:Y:S01]  /*17d0*/  IMAD.MOV.U32 R10, RZ, RZ, R13 ;  /* 0x000000ffff0a7224 */ /* 0x000fe200078e000d */
[----:B------:R-:W-:Y:S01]  /*17e0*/  IADD3 RZ, P1, PT, R12, R12, RZ ;  /* 0x0000000c0cff7210 */ /* 0x000fe20007f3e0ff */
[----:B------:R-:W-:Y:S02]  /*17f0*/  IMAD.MOV.U32 R11, RZ, RZ, RZ ;  /* 0x000000ffff0b7224 */ /* 0x000fe400078e00ff */
[----:B------:R-:W-:-:S04]  /*1800*/  IMAD.HI.U32 R9, R8, -0x36f0255e, RZ ;  /* 0xc90fdaa208097827 */ /* 0x000fc800078e00ff */
[----:B------:R-:W-:-:S04]  /*1810*/  IMAD.WIDE.U32 R10, R17, -0x36f0255e, R10 ;  /* 0xc90fdaa2110a7825 */ /* 0x000fc800078e000a */
[C---:B------:R-:W-:Y:S02]  /*1820*/  IMAD R13, R8.reuse, -0x36f0255e, RZ ;  /* 0xc90fdaa2080d7824 */ /* 0x040fe400078e02ff */
[----:B------:R-:W-:-:S04]  /*1830*/  IMAD.WIDE.U32 R10, P2, R8, 0x2168c235, R10 ;  /* 0x2168c235080a7825 */ /* 0x000fc8000784000a */
[----:B------:R-:W-:Y:S01]  /*1840*/  IMAD.X R8, RZ, RZ, R9, P2 ;  /* 0x000000ffff087224 */ /* 0x000fe200010e0609 */
[----:B------:R-:W-:Y:S02]  /*1850*/  IADD3 R9, P2, PT, R13, R11, RZ ;  /* 0x0000000b0d097210 */ /* 0x000fe40007f5e0ff */
[----:B------:R-:W-:Y:S02]  /*1860*/  IADD3.X RZ, P1, PT, R10, R10, RZ, P1, !PT ;  /* 0x0000000a0aff7210 */ /* 0x000fe40000f3e4ff */
[C---:B------:R-:W-:Y:S01]  /*1870*/  ISETP.GT.U32.AND P3, PT, R9.reuse, RZ, PT ;  /* 0x000000ff0900720c */ /* 0x040fe20003f64070 */
[----:B------:R-:W-:Y:S01]  /*1880*/  IMAD.X R8, RZ, RZ, R8, P2 ;  /* 0x000000ffff087224 */ /* 0x000fe200010e0608 */
[----:B------:R-:W-:-:S04]  /*1890*/  IADD3.X R10, P2, PT, R9, R9, RZ, P1, !PT ;  /* 0x00000009090a7210 */ /* 0x000fc80000f5e4ff */
[C---:B------:R-:W-:Y:S01]  /*18a0*/  ISETP.GT.AND.EX P1, PT, R8.reuse, RZ, PT, P3 ;  /* 0x000000ff0800720c */ /* 0x040fe20003f24330 */
[----:B------:R-:W-:-:S03]  /*18b0*/  IMAD.X R11, R8, 0x1, R8, P2 ;  /* 0x00000001080b7824 */ /* 0x000fc600010e0608 */
[----:B------:R-:W-:Y:S02]  /*18c0*/  SEL R9, R10, R9, P1 ;  /* 0x000000090a097207 */ /* 0x000fe40000800000 */
[----:B------:R-:W-:Y:S02]  /*18d0*/  SEL R10, R11, R8, P1 ;  /* 0x000000080b0a7207 */ /* 0x000fe40000800000 */
[----:B------:R-:W-:Y:S02]  /*18e0*/  IADD3 R9, P2, PT, R9, 0x1, RZ ;  /* 0x0000000109097810 */ /* 0x000fe40007f5e0ff */
[----:B------:R-:W-:Y:S02]  /*18f0*/  SEL R11, RZ, 0xffffffff, !P1 ;  /* 0xffffffffff0b7807 */ /* 0x000fe40004800000 */
[----:B------:R-:W-:Y:S01]  /*1900*/  LOP3.LUT P1, R8, R14, 0x80000000, RZ, 0xc0, !PT ;  /* 0x800000000e087812 */ /* 0x000fe2000782c0ff */
[----:B------:R-:W-:Y:S02]  /*1910*/  IMAD.X R10, RZ, RZ, R10, P2 ;  /* 0x000000ffff0a7224 */ /* 0x000fe400010e060a */
[----:B------:R-:W-:Y:S01]  /*1920*/  IMAD.IADD R11, R11, 0x1, -R0 ;  /* 0x000000010b0b7824 */ /* 0x000fe200078e0a00 */
[----:B------:R-:W-:-:S02]  /*1930*/  @!P0 LOP3.LUT R8, R8, 0x80000000, RZ, 0x3c, !PT ;  /* 0x8000000008088812 */ /* 0x000fc400078e3cff */
[----:B------:R-:W-:-:S04]  /*1940*/  SHF.R.U64 R9, R9, 0xa, R10 ;  /* 0x0000000a09097819 */ /* 0x000fc8000000120a */
[----:B------:R-:W-:-:S04]  /*1950*/  IADD3 R9, P2, PT, R9, 0x1, RZ ;  /* 0x0000000109097810 */ /* 0x000fc80007f5e0ff */
[----:B------:R-:W-:-:S04]  /*1960*/  LEA.HI.X R10, R10, RZ, RZ, 0x16, P2 ;  /* 0x000000ff0a0a7211 */ /* 0x000fc800010fb4ff */
[--C-:B------:R-:W-:Y:S02]  /*1970*/  SHF.R.U64 R0, R9, 0x1, R10.reuse ;  /* 0x0000000109007819 */ /* 0x100fe4000000120a */
[----:B------:R-:W-:Y:S01]  /*1980*/  SHF.R.U32.HI R9, RZ, 0x1e, R7 ;  /* 0x0000001eff097819 */ /* 0x000fe20000011607 */
[----:B------:R-:W-:Y:S01]  /*1990*/  IMAD.SHL.U32 R7, R11, 0x100000, RZ ;  /* 0x001000000b077824 */ /* 0x000fe200078e00ff */
[----:B------:R-:W-:Y:S02]  /*19a0*/  SHF.R.U32.HI R10, RZ, 0x1, R10 ;  /* 0x00000001ff0a7819 */ /* 0x000fe4000001160a */
[----:B------:R-:W-:Y:S02]  /*19b0*/  IADD3 R15, P2, P3, RZ, RZ, R0 ;  /* 0x000000ffff0f7210 */ /* 0x000fe40007b5e000 */
[----:B------:R-:W-:Y:S02]  /*19c0*/  LEA.HI R6, R6, R9, RZ, 0x1 ;  /* 0x0000000906067211 */ /* 0x000fe400078f08ff */
[----:B------:R-:W-:-:S03]  /*19d0*/  IADD3.X R7, PT, PT, R7, 0x3fe00000, R10, P2, P3 ;  /* 0x3fe0000007077810 */ /* 0x000fc600017e640a */
[----:B------:R-:W-:Y:S01]  /*19e0*/  @P1 IMAD.MOV R6, RZ, RZ, -R6 ;  /* 0x000000ffff061224 */ /* 0x000fe200078e0a06 */
[----:B------:R-:W-:-:S07]  /*19f0*/  LOP3.LUT R14, R7, R8, RZ, 0xfc, !PT ;  /* 0x00000008070e7212 */ /* 0x000fce00078efcff */
.L_x_13:
[----:B------:R-:W-:Y:S02]  /*1a00*/  IMAD.MOV.U32 R19, RZ, RZ, 0x0 ;  /* 0x00000000ff137424 */ /* 0x000fe400078e00ff */
[----:B------:R-:W-:Y:S02]  /*1a10*/  IMAD.MOV.U32 R0, RZ, RZ, R6 ;  /* 0x000000ffff007224 */ /* 0x000fe400078e0006 */
[----:B------:R-:W-:Y:S02]  /*1a20*/  IMAD.MOV.U32 R6, RZ, RZ, R15 ;  /* 0x000000ffff067224 */ /* 0x000fe400078e000f */
[----:B------:R-:W-:Y:S01]  /*1a30*/  IMAD.MOV.U32 R7, RZ, RZ, R14 ;  /* 0x000000ffff077224 */ /* 0x000fe200078e000e */
[----:B------:R-:W-:Y:S06]  /*1a40*/  RET.REL.NODEC R18 `(_Z12s1_butterflyjP7double2) ;  /* 0xffffffe4126c7950 */ /* 0x000fec0003c3ffff */
.L_x_20:
[----:B------:R-:W-:-:S00]  /*1a50*/  BRA `(.L_x_20) ;  /* 0xfffffffc00fc7947 */ /* 0x000fc0000383ffff */
[----:B------:R-:W-:-:S00]  /*1a60*/  NOP ;  /* 0x0000000000007918 */ /* 0x000fc00000000000 */
        /* <DEDUP_REMOVED lines=9> */
.L_x_38:


//--------------------- .text._Z12s0_butterflyPK7double2PS_j --------------------------
	.section	.text._Z12s0_butterflyPK7double2PS_j,"ax",@progbits
	.align	128
        .global         _Z12s0_butterflyPK7double2PS_j
        .type           _Z12s0_butterflyPK7double2PS_j,@function
        .size           _Z12s0_butterflyPK7double2PS_j,(.L_x_40 - _Z12s0_butterflyPK7double2PS_j)
        .other          _Z12s0_butterflyPK7double2PS_j,@"STO_CUDA_ENTRY STV_DEFAULT"
_Z12s0_butterflyPK7double2PS_j:
.text._Z12s0_butterflyPK7double2PS_j:
[----:B------:R-:W-:Y:S01]  /*0000*/  LDC R1, c[0x0][0x37c] ;  /* 0x0000df00ff017b82 */ /* 0x000fe20000000800 */
[----:B------:R-:W0:Y:S01]  /*0010*/  S2R R3, SR_TID.X ;  /* 0x0000000000037919 */ /* 0x000e220000002100 */
[----:B------:R-:W1:Y:S06]  /*0020*/  LDCU UR6, c[0x0][0x390] ;  /* 0x00007200ff0677ac */ /* 0x000e6c0008000800 */
[----:B------:R-:W0:Y:S08]  /*0030*/  S2UR UR4, SR_CTAID.X ;  /* 0x00000000000479c3 */ /* 0x000e300000002500 */
[----:B------:R-:W0:Y:S01]  /*0040*/  LDC R0, c[0x0][0x360] ;  /* 0x0000d800ff007b82 */ /* 0x000e220000000800 */
[----:B-1----:R-:W-:Y:S01]  /*0050*/  UISETP.NE.AND UP1, UPT, UR6, URZ, UPT ;  /* 0x000000ff0600728c */ /* 0x002fe2000bf25270 */
[----:B0-----:R-:W-:Y:S01]  /*0060*/  IMAD R0, R0, UR4, R3 ;  /* 0x0000000400007c24 */ /* 0x001fe2000f8e0203 */
[----:B------:R-:W-:-:S03]  /*0070*/  CS2R R2, SRZ ;  /* 0x0000000000027805 */ /* 0x000fc6000001ff00 */
[----:B------:R-:W-:-:S04]  /*0080*/  IMAD.SHL.U32 R0, R0, 0x2, RZ ;  /* 0x0000000200007824 */ /* 0x000fc800078e00ff */
[----:B------:R-:W-:Y:S05]  /*0090*/  BRA.U !UP1, `(.L_x_21) ;  /* 0x0000000909047547 */ /* 0x000fea000b800000 */
[----:B------:R-:W-:Y:S01]  /*00a0*/  UISETP.GE.U32.AND UP0, UPT, UR6, 0x4, UPT ;  /* 0x000000040600788c */ /* 0x000fe2000bf06070 */
[----:B------:R-:W-:Y:S01]  /*00b0*/  IMAD.MOV.U32 R8, RZ, RZ, RZ ;  /* 0x000000ffff087224 */ /* 0x000fe200078e00ff */
[----:B------:R-:W-:Y:S01]  /*00c0*/  ULOP3.LUT UR8, UR6, 0x3, URZ, 0xc0, !UPT ;  /* 0x0000000306087892 */ /* 0x000fe2000f8ec0ff */
[----:B------:R-:W-:Y:S01]  /*00d0*/  IMAD.MOV.U32 R4, RZ, RZ, R0 ;  /* 0x000000ffff047224 */ /* 0x000fe200078e0000 */
[----:B------:R-:W-:Y:S01]  /*00e0*/  UMOV UR5, URZ ;  /* 0x000000ff00057c82 */ /* 0x000fe20008000000 */
[----:B------:R-:W-:-:S04]  /*00f0*/  IMAD.MOV.U32 R3, RZ, RZ, RZ ;  /* 0x000000ffff037224 */ /* 0x000fc800078e00ff */
[----:B------:R-:W-:Y:S05]  /*0100*/  BRA.U !UP0, `(.L_x_22) ;  /* 0x0000000508b47547 */ /* 0x000fea000b800000 */
[----:B------:R-:W-:Y:S01]  /*0110*/  ULOP3.LUT UR7, UR6, 0xfffffffc, URZ, 0xc0, !UPT ;  /* 0xfffffffc06077892 */ /* 0x000fe2000f8ec0ff */
[----:B------:R-:W-:Y:S01]  /*0120*/  IMAD.MOV.U32 R8, RZ, RZ, RZ ;  /* 0x000000ffff087224 */ /* 0x000fe200078e00ff */
[----:B------:R-:W-:Y:S01]  /*0130*/  UMOV UR4, URZ ;  /* 0x000000ff00047c82 */ /* 0x000fe20008000000 */
[----:B------:R-:W-:Y:S01]  /*0140*/  IMAD.MOV.U32 R4, RZ, RZ, R0 ;  /* 0x000000ffff047224 */ /* 0x000fe200078e0000 */
[----:B------:R-:W-:Y:S01]  /*0150*/  UISETP.GT.U32.AND UP0, UPT, UR7, URZ, UPT ;  /* 0x000000ff0700728c */ /* 0x000fe2000bf04070 */
[----:B------:R-:W-:-:S03]  /*0160*/  IMAD.MOV.U32 R3, RZ, RZ, RZ ;  /* 0x000000ffff037224 */ /* 0x000fc600078e00ff */
[----:B------:R-:W-:-:S09]  /*0170*/  UISETP.GT.AND.EX UP0, UPT, URZ, URZ, UPT, UP0 ;  /* 0x000000ffff00728c */ /* 0x000fd2000bf04300 */
[----:B------:R-:W-:Y:S05]  /*0180*/  BRA.U !UP0, `(.L_x_23) ;  /* 0x0000000508547547 */ /* 0x000fea000b800000 */
[----:B------:R-:W-:Y:S02]  /*0190*/  UISETP.GT.U32.AND UP2, UPT, UR7, 0xc, UPT ;  /* 0x0000000c0700788c */ /* 0x000fe4000bf44070 */
[----:B------:R-:W-:Y:S02]  /*01a0*/  UPLOP3.LUT UP0, UPT, UPT, UPT, UPT, 0x80, 0x8 ;  /* 0x000000000008789c */ /* 0x000fe40003f0f070 */
[----:B------:R-:W-:-:S09]  /*01b0*/  UISETP.GT.AND.EX UP2, UPT, UR4, URZ, UPT, UP2 ;  /* 0x000000ff0400728c */ /* 0x000fd2000bf44320 */
[----:B------:R-:W-:Y:S05]  /*01c0*/  BRA.U !UP2, `(.L_x_24) ;  /* 0x000000010ac87547 */ /* 0x000fea000b800000 */
[----:B------:R-:W-:-:S11]  /*01d0*/  UPLOP3.LUT UP0, UPT, UPT, UPT, UPT, 0x40, 0x4 ;  /* 0x000000000004789c */ /* 0x000fd60003f0e870 */
.L_x_25:
[----:B------:R-:W-:Y:S01]  /*01e0*/  IMAD.SHL.U32 R5, R8, 0x8, RZ ;  /* 0x0000000808057824 */ /* 0x000fe200078e00ff */
[C-C-:B------:R-:W-:Y:S01]  /*01f0*/  SHF.R.U64 R8, R4.reuse, 0x4, R3.reuse ;  /* 0x0000000404087819 */ /* 0x140fe20000001203 */
[----:B------:R-:W-:Y:S01]  /*0200*/  IMAD.SHL.U32 R6, R4, 0x4, RZ ;  /* 0x0000000404067824 */ /* 0x000fe200078e00ff */
[----:B------:R-:W-:Y:S01]  /*0210*/  SHF.R.U32.HI R7, RZ, 0x4, R3 ;  /* 0x00000004ff077819 */ /* 0x000fe20000011603 */
[----:B------:R-:W-:-:S03]  /*0220*/  UIADD3 UR7, UP2, UPT, UR7, -0x10, URZ ;  /* 0xfffffff007077890 */ /* 0x000fc6000ff5e0ff */
[----:B------:R-:W-:Y:S01]  /*0230*/  LOP3.LUT R5, R5, 0x4, R6, 0xf8, !PT ;  /* 0x0000000405057812 */ /* 0x000fe200078ef806 */
[----:B------:R-:W-:Y:S01]  /*0240*/  UIADD3.X UR4, UPT, UPT, UR4, -0x1, URZ, UP2, !UPT ;  /* 0xffffffff04047890 */ /* 0x000fe200097fe4ff */
[----:B------:R-:W-:Y:S01]  /*0250*/  SHF.R.U64 R6, R4, 0x2, R3 ;  /* 0x0000000204067819 */ /* 0x000fe20000001203 */
[----:B------:R-:W-:Y:S01]  /*0260*/  UISETP.GT.U32.AND UP2, UPT, UR7, 0xc, UPT ;  /* 0x0000000c0700788c */ /* 0x000fe2000bf44070 */
[----:B------:R-:W-:-:S03]  /*0270*/  LOP3.LUT R5, R5, 0x2, R4, 0xf8, !PT ;  /* 0x0000000205057812 */ /* 0x000fc600078ef804 */
[----:B------:R-:W-:Y:S01]  /*0280*/  UISETP.GT.AND.EX UP2, UPT, UR4, URZ, UPT, UP2 ;  /* 0x000000ff0400728c */ /* 0x000fe2000bf44320 */
[----:B------:R-:W-:Y:S02]  /*0290*/  LOP3.LUT R5, R5, 0x1, R6, 0xf8, !PT ;  /* 0x0000000105057812 */ /* 0x000fe400078ef806 */
[----:B------:R-:W-:-:S03]  /*02a0*/  SHF.R.U64 R6, R4, 0x3, R3 ;  /* 0x0000000304067819 */ /* 0x000fc60000001203 */
[----:B------:R-:W-:-:S05]  /*02b0*/  IMAD.SHL.U32 R5, R5, 0x2, RZ ;  /* 0x0000000205057824 */ /* 0x000fca00078e00ff */
[----:B------:R-:W-:Y:S01]  /*02c0*/  LOP3.LUT R4, R5, 0x1, R6, 0xf8, !PT ;  /* 0x0000000105047812 */ /* 0x000fe200078ef806 */
[----:B------:R-:W-:-:S04]  /*02d0*/  IMAD.SHL.U32 R5, R8, 0x4, RZ ;  /* 0x0000000408057824 */ /* 0x000fc800078e00ff */
[----:B------:R-:W-:-:S05]  /*02e0*/  IMAD.SHL.U32 R4, R4, 0x8, RZ ;  /* 0x0000000804047824 */ /* 0x000fca00078e00ff */
[----:B------:R-:W-:Y:S02]  /*02f0*/  LOP3.LUT R3, R4, 0x4, R5, 0xf8, !PT ;  /* 0x0000000404037812 */ /* 0x000fe400078ef805 */
[C-C-:B------:R-:W-:Y:S02]  /*0300*/  SHF.R.U64 R4, R8.reuse, 0x2, R7.reuse ;  /* 0x0000000208047819 */ /* 0x140fe40000001207 */
[----:B------:R-:W-:Y:S02]  /*0310*/  LOP3.LUT R3, R3, 0x2, R8, 0xf8, !PT ;  /* 0x0000000203037812 */ /* 0x000fe400078ef808 */
[--C-:B------:R-:W-:Y:S02]  /*0320*/  SHF.R.U32.HI R5, RZ, 0x4, R7.reuse ;  /* 0x00000004ff057819 */ /* 0x100fe40000011607 */
[----:B------:R-:W-:Y:S02]  /*0330*/  LOP3.LUT R3, R3, 0x1, R4, 0xf8, !PT ;  /* 0x0000000103037812 */ /* 0x000fe400078ef804 */
[----:B------:R-:W-:-:S02]  /*0340*/  SHF.R.U64 R4, R8, 0x3, R7 ;  /* 0x0000000308047819 */ /* 0x000fc40000001207 */
[----:B------:R-:W-:Y:S01]  /*0350*/  SHF.R.U64 R8, R8, 0x4, R7 ;  /* 0x0000000408087819 */ /* 0x000fe20000001207 */
[----:B------:R-:W-:-:S05]  /*0360*/  IMAD.SHL.U32 R3, R3, 0x2, RZ ;  /* 0x0000000203037824 */ /* 0x000fca00078e00ff */
[----:B------:R-:W-:Y:S01]  /*0370*/  LOP3.LUT R3, R3, 0x1, R4, 0xf8, !PT ;  /* 0x0000000103037812 */ /* 0x000fe200078ef804 */
[----:B------:R-:W-:-:S04]  /*0380*/  IMAD.SHL.U32 R4, R8, 0x4, RZ ;  /* 0x0000000408047824 */ /* 0x000fc800078e00ff */
[----:B------:R-:W-:-:S05]  /*0390*/  IMAD.SHL.U32 R3, R3, 0x8, RZ ;  /* 0x0000000803037824 */ /* 0x000fca00078e00ff */
[----:B------:R-:W-:Y:S02]  /*03a0*/  LOP3.LUT R3, R3, 0x4, R4, 0xf8, !PT ;  /* 0x0000000403037812 */ /* 0x000fe400078ef804 */
[----:B------:R-:W-:Y:S02]  /*03b0*/  SHF.R.U64 R4, R8, 0x2, R5 ;  /* 0x0000000208047819 */ /* 0x000fe40000001205 */
[----:B------:R-:W-:-:S04]  /*03c0*/  LOP3.LUT R3, R3, 0x2, R8, 0xf8, !PT ;  /* 0x0000000203037812 */ /* 0x000fc800078ef808 */
[----:B------:R-:W-:Y:S02]  /*03d0*/  LOP3.LUT R3, R3, 0x1, R4, 0xf8, !PT ;  /* 0x0000000103037812 */ /* 0x000fe400078ef804 */
[C-C-:B------:R-:W-:Y:S02]  /*03e0*/  SHF.R.U64 R4, R8.reuse, 0x3, R5.reuse ;  /* 0x0000000308047819 */ /* 0x140fe40000001205 */
[--C-:B------:R-:W-:Y:S01]  /*03f0*/  SHF.R.U64 R8, R8, 0x4, R5.reuse ;  /* 0x0000000408087819 */ /* 0x100fe20000001205 */
[----:B------:R-:W-:Y:S01]  /*0400*/  IMAD.SHL.U32 R3, R3, 0x2, RZ ;  /* 0x0000000203037824 */ /* 0x000fe200078e00ff */
[----:B------:R-:W-:-:S04]  /*0410*/  SHF.R.U32.HI R5, RZ, 0x4, R5 ;  /* 0x00000004ff057819 */ /* 0x000fc80000011605 */
[----:B------:R-:W-:Y:S01]  /*0420*/  LOP3.LUT R3, R3, 0x1, R4, 0xf8, !PT ;  /* 0x0000000103037812 */ /* 0x000fe200078ef804 */
[C---:B------:R-:W-:Y:S01]  /*0430*/  IMAD.SHL.U32 R4, R8.reuse, 0x4, RZ ;  /* 0x0000000408047824 */ /* 0x040fe200078e00ff */
[----:B------:R-:W-:-:S03]  /*0440*/  SHF.R.U64 R6, R8, 0x3, R5 ;  /* 0x0000000308067819 */ /* 0x000fc60000001205 */
[----:B------:R-:W-:-:S05]  /*0450*/  IMAD.SHL.U32 R3, R3, 0x8, RZ ;  /* 0x0000000803037824 */ /* 0x000fca00078e00ff */
[----:B------:R-:W-:Y:S02]  /*0460*/  LOP3.LUT R3, R3, 0x4, R4, 0xf8, !PT ;  /* 0x0000000403037812 */ /* 0x000fe400078ef804 */
[----:B------:R-:W-:Y:S02]  /*0470*/  SHF.R.U64 R4, R8, 0x2, R5 ;  /* 0x0000000208047819 */ /* 0x000fe40000001205 */
[----:B------:R-:W-:-:S04]  /*0480*/  LOP3.LUT R3, R3, 0x2, R8, 0xf8, !PT ;  /* 0x0000000203037812 */ /* 0x000fc800078ef808 */
[----:B------:R-:W-:Y:S02]  /*0490*/  LOP3.LUT R3, R3, 0x1, R4, 0xf8, !PT ;  /* 0x0000000103037812 */ /* 0x000fe400078ef804 */
[----:B------:R-:W-:-:S03]  /*04a0*/  SHF.R.U64 R4, R8, 0x4, R5 ;  /* 0x0000000408047819 */ /* 0x000fc60000001205 */
[----:B------:R-:W-:-:S05]  /*04b0*/  IMAD.SHL.U32 R3, R3, 0x2, RZ ;  /* 0x0000000203037824 */ /* 0x000fca00078e00ff */
[----:B------:R-:W-:Y:S02]  /*04c0*/  LOP3.LUT R8, R3, 0x1, R6, 0xf8, !PT ;  /* 0x0000000103087812 */ /* 0x000fe400078ef806 */
[----:B------:R-:W-:Y:S01]  /*04d0*/  SHF.R.U32.HI R3, RZ, 0x4, R5 ;  /* 0x00000004ff037819 */ /* 0x000fe20000011605 */
[----:B------:R-:W-:Y:S06]  /*04e0*/  BRA.U UP2, `(.L_x_25) ;  /* 0xfffffffd023c7547 */ /* 0x000fec000b83ffff */
.L_x_24:
[----:B------:R-:W-:-:S04]  /*04f0*/  UISETP.GT.U32.AND UP2, UPT, UR7, 0x4, UPT ;  /* 0x000000040700788c */ /* 0x000fc8000bf44070 */
[----:B------:R-:W-:-:S09]  /*0500*/  UISETP.GT.AND.EX UP2, UPT, UR4, URZ, UPT, UP2 ;  /* 0x000000ff0400728c */ /* 0x000fd2000bf44320 */
[----:B------:R-:W-:Y:S05]  /*0510*/  BRA.U !UP2, `(.L_x_26) ;  /* 0x000000010a647547 */ /* 0x000fea000b800000 */
        /* <DEDUP_REMOVED lines=8> */
[----:B------:R-:W-:Y:S01]  /*05a0*/  UPLOP3.LUT UP0, UPT, UPT, UPT, UPT, 0x40, 0x4 ;  /* 0x000000000004789c */ /* 0x000fe20003f0e870 */
[----:B------:R-:W-:-:S04]  /*05b0*/  LOP3.LUT R5, R5, 0x2, R4, 0xf8, !PT ;  /* 0x0000000205057812 */ /* 0x000fc800078ef804 */
[----:B------:R-:W-:Y:S02]  /*05c0*/  LOP3.LUT R5, R5, 0x1, R6, 0xf8, !PT ;  /* 0x0000000105057812 */ /* 0x000fe400078ef806 */
[----:B------:R-:W-:-:S03]  /*05d0*/  SHF.R.U64 R6, R4, 0x4, R3 ;  /* 0x0000000404067819 */ /* 0x000fc60000001203 */
        /* <DEDUP_REMOVED lines=11> */
[--C-:B------:R-:W-:Y:S02]  /*0690*/  SHF.R.U64 R4, R6, 0x4, R7.reuse ;  /* 0x0000000406047819 */ /* 0x100fe40000001207 */
[----:B------:R-:W-:-:S07]  /*06a0*/  SHF.R.U32.HI R3, RZ, 0x4, R7 ;  /* 0x00000004ff037819 */ /* 0x000fce0000011607 */
.L_x_26:
[----:B------:R-:W-:-:S04]  /*06b0*/  UISETP.NE.U32.AND UP2, UPT, UR7, URZ, UPT ;  /* 0x000000ff0700728c */ /* 0x000fc8000bf45070 */
[----:B------:R-:W-:-:S09]  /*06c0*/  UISETP.NE.OR.EX UP0, UPT, UR4, URZ, UP0, UP2 ;  /* 0x000000ff0400728c */ /* 0x000fd20008705720 */
[----:B------:R-:W-:Y:S05]  /*06d0*/  BRA.U !UP0, `(.L_x_22) ;  /* 0x0000000108407547 */ /* 0x000fea000b800000 */
.L_x_23:
[----:B------:R-:W-:Y:S01]  /*06e0*/  IMAD.SHL.U32 R8, R8, 0x8, RZ ;  /* 0x0000000808087824 */ /* 0x000fe200078e00ff */
[----:B------:R-:W-:Y:S01]  /*06f0*/  UIADD3 UR7, UP0, UPT, UR7, -0x4, URZ ;  /* 0xfffffffc07077890 */ /* 0x000fe2000ff1e0ff */
[----:B------:R-:W-:-:S03]  /*0700*/  IMAD.SHL.U32 R5, R4, 0x4, RZ ;  /* 0x0000000404057824 */ /* 0x000fc600078e00ff */
[----:B------:R-:W-:Y:S02]  /*0710*/  UIADD3.X UR4, UPT, UPT, UR4, -0x1, URZ, UP0, !UPT ;  /* 0xffffffff04047890 */ /* 0x000fe400087fe4ff */
[----:B------:R-:W-:Y:S01]  /*0720*/  LOP3.LUT R7, R8, 0x4, R5, 0xf8, !PT ;  /* 0x0000000408077812 */ /* 0x000fe200078ef805 */
[----:B------:R-:W-:Y:S01]  /*0730*/  UISETP.NE.U32.AND UP0, UPT, UR7, URZ, UPT ;  /* 0x000000ff0700728c */ /* 0x000fe2000bf05070 */
[C-C-:B------:R-:W-:Y:S02]  /*0740*/  SHF.R.U64 R5, R4.reuse, 0x2, R3.reuse ;  /* 0x0000000204057819 */ /* 0x140fe40000001203 */
[----:B------:R-:W-:Y:S01]  /*0750*/  LOP3.LUT R6, R7, 0x2, R4, 0xf8, !PT ;  /* 0x0000000207067812 */ /* 0x000fe200078ef804 */
[----:B------:R-:W-:Y:S01]  /*0760*/  UISETP.NE.AND.EX UP0, UPT, UR4, URZ, UPT, UP0 ;  /* 0x000000ff0400728c */ /* 0x000fe2000bf05300 */
[----:B------:R-:W-:Y:S02]  /*0770*/  SHF.R.U64 R8, R4, 0x3, R3 ;  /* 0x0000000304087819 */ /* 0x000fe40000001203 */
[----:B------:R-:W-:-:S02]  /*0780*/  LOP3.LUT R5, R6, 0x1, R5, 0xf8, !PT ;  /* 0x0000000106057812 */ /* 0x000fc400078ef805 */
[--C-:B------:R-:W-:Y:S02]  /*0790*/  SHF.R.U64 R4, R4, 0x4, R3.reuse ;  /* 0x0000000404047819 */ /* 0x100fe40000001203 */
[----:B------:R-:W-:Y:S01]  /*07a0*/  SHF.R.U32.HI R3, RZ, 0x4, R3 ;  /* 0x00000004ff037819 */ /* 0x000fe20000011603 */
[----:B------:R-:W-:-:S05]  /*07b0*/  IMAD.SHL.U32 R5, R5, 0x2, RZ ;  /* 0x0000000205057824 */ /* 0x000fca00078e00ff */
[----:B------:R-:W-:Y:S01]  /*07c0*/  LOP3.LUT R8, R5, 0x1, R8, 0xf8, !PT ;  /* 0x0000000105087812 */ /* 0x000fe200078ef808 */
[----:B------:R-:W-:Y:S06]  /*07d0*/  BRA.U UP0, `(.L_x_23) ;  /* 0xfffffffd00c07547 */ /* 0x000fec000b83ffff */
.L_x_22:
[----:B------:R-:W-:-:S04]  /*07e0*/  UISETP.NE.U32.AND UP0, UPT, UR8, URZ, UPT ;  /* 0x000000ff0800728c */ /* 0x000fc8000bf05070 */
[----:B------:R-:W-:-:S09]  /*07f0*/  UISETP.NE.AND.EX UP0, UPT, UR5, URZ, UPT, UP0 ;  /* 0x000000ff0500728c */ /* 0x000fd2000bf05300 */
[----:B------:R-:W-:Y:S05]  /*0800*/  BRA.U !UP0, `(.L_x_27) ;  /* 0x0000000108247547 */ /* 0x000fea000b800000 */
.L_x_28:
[----:B------:R-:W-:Y:S01]  /*0810*/  UIADD3 UR8, UP0, UPT, UR8, -0x1, URZ ;  /* 0xffffffff08087890 */ /* 0x000fe2000ff1e0ff */
[----:B------:R-:W-:-:S03]  /*0820*/  IMAD.SHL.U32 R5, R8, 0x2, RZ ;  /* 0x0000000208057824 */ /* 0x000fc600078e00ff */
[----:B------:R-:W-:Y:S02]  /*0830*/  UIADD3.X UR5, UPT, UPT, UR5, -0x1, URZ, UP0, !UPT ;  /* 0xffffffff05057890 */ /* 0x000fe400087fe4ff */
[----:B------:R-:W-:Y:S01]  /*0840*/  UISETP.NE.U32.AND UP0, UPT, UR8, URZ, UPT ;  /* 0x000000ff0800728c */ /* 0x000fe2000bf05070 */
[----:B------:R-:W-:Y:S02]  /*0850*/  LOP3.LUT R8, R5, 0x1, R4, 0xf8, !PT ;  /* 0x0000000105087812 */ /* 0x000fe400078ef804 */
[--C-:B------:R-:W-:Y:S01]  /*0860*/  SHF.R.U64 R4, R4, 0x1, R3.reuse ;  /* 0x0000000104047819 */ /* 0x100fe20000001203 */
[----:B------:R-:W-:Y:S01]  /*0870*/  UISETP.NE.AND.EX UP0, UPT, UR5, URZ, UPT, UP0 ;  /* 0x000000ff0500728c */ /* 0x000fe2000bf05300 */
[----:B------:R-:W-:-:S08]  /*0880*/  SHF.R.U32.HI R3, RZ, 0x1, R3 ;  /* 0x00000001ff037819 */ /* 0x000fd00000011603 */
[----:B------:R-:W-:Y:S05]  /*0890*/  BRA.U UP0, `(.L_x_28) ;  /* 0xfffffffd00dc7547 */ /* 0x000fea000b83ffff */
.L_x_27:
[----:B------:R-:W-:-:S07]  /*08a0*/  IMAD.MOV.U32 R3, RZ, RZ, R8 ;  /* 0x000000ffff037224 */ /* 0x000fce00078e0008 */
.L_x_21:
[----:B------:R-:W-:Y:S01]  /*08b0*/  IMAD.MOV.U32 R10, RZ, RZ, RZ ;  /* 0x000000ffff0a7224 */ /* 0x000fe200078e00ff */
[----:B------:R-:W0:Y:S01]  /*08c0*/  LDCU.64 UR8, c[0x0][0x358] ;  /* 0x00006b00ff0877ac */ /* 0x000e220008000a00 */
[----:B------:R-:W-:Y:S01]  /*08d0*/  IMAD.MOV.U32 R4, RZ, RZ, RZ ;  /* 0x000000ffff047224 */ /* 0x000fe200078e00ff */
[----:B------:R-:W-:Y:S06]  /*08e0*/  BRA.U !UP1, `(.L_x_29) ;  /* 0x0000000509f87547 */ /* 0x000fec000b800000 */
[----:B------:R-:W-:Y:S01]  /*08f0*/  UISETP.GE.U32.AND UP0, UPT, UR6, 0x4, UPT ;  /* 0x000000040600788c */ /* 0x000fe2000bf06070 */
[----:B------:R-:W-:Y:S01]  /*0900*/  VIADD R6, R0, 0x1 ;  /* 0x0000000100067836 */ /* 0x000fe20000000000 */
[----:B------:R-:W-:Y:S01]  /*0910*/  ULOP3.LUT UR7, UR6, 0x3, URZ, 0xc0, !UPT ;  /* 0x0000000306077892 */ /* 0x000fe2000f8ec0ff */
[----:B------:R-:W-:Y:S01]  /*0920*/  IMAD.MOV.U32 R5, RZ, RZ, RZ ;  /* 0x000000ffff057224 */ /* 0x000fe200078e00ff */
[----:B------:R-:W-:Y:S01]  /*0930*/  UMOV UR5, URZ ;  /* 0x000000ff00057c82 */ /* 0x000fe20008000000 */
[----:B------:R-:W-:-:S04]  /*0940*/  IMAD.MOV.U32 R10, RZ, RZ, RZ ;  /* 0x000000ffff0a7224 */ /* 0x000fc800078e00ff */
[----:B------:R-:W-:Y:S05]  /*0950*/  BRA.U !UP0, `(.L_x_30) ;  /* 0x0000000508ac7547 */ /* 0x000fea000b800000 */
[----:B------:R-:W-:Y:S01]  /*0960*/  ULOP3.LUT UR6, UR6, 0xfffffffc, URZ, 0xc0, !UPT ;  /* 0xfffffffc06067892 */ /* 0x000fe2000f8ec0ff */
[----:B------:R-:W-:Y:S01]  /*0970*/  IMAD.MOV.U32 R10, RZ, RZ, RZ ;  /* 0x000000ffff0a7224 */ /* 0x000fe200078e00ff */
[----:B------:R-:W-:Y:S02]  /*0980*/  UMOV UR4, URZ ;  /* 0x000000ff00047c82 */ /* 0x000fe40008000000 */
[----:B------:R-:W-:-:S04]  /*0990*/  UISETP.GT.U32.AND UP0, UPT, UR6, URZ, UPT ;  /* 0x000000ff0600728c */ /* 0x000fc8000bf04070 */
[----:B------:R-:W-:-:S09]  /*09a0*/  UISETP.GT.AND.EX UP0, UPT, URZ, URZ, UPT, UP0 ;  /* 0x000000ffff00728c */ /* 0x000fd2000bf04300 */
[----:B------:R-:W-:Y:S05]  /*09b0*/  BRA.U !UP0, `(.L_x_31) ;  /* 0x0000000508547547 */ /* 0x000fea000b800000 */
[----:B------:R-:W-:Y:S02]  /*09c0*/  UISETP.GT.U32.AND UP1, UPT, UR6, 0xc, UPT ;  /* 0x0000000c0600788c */ /* 0x000fe4000bf24070 */
[----:B------:R-:W-:Y:S02]  /*09d0*/  UPLOP3.LUT UP0, UPT, UPT, UPT, UPT, 0x80, 0x8 ;  /* 0x000000000008789c */ /* 0x000fe40003f0f070 */
[----:B------:R-:W-:-:S09]  /*09e0*/  UISETP.GT.AND.EX UP1, UPT, UR4, URZ, UPT, UP1 ;  /* 0x000000ff0400728c */ /* 0x000fd2000bf24310 */
[----:B------:R-:W-:Y:S05]  /*09f0*/  BRA.U !UP1, `(.L_x_32) ;  /* 0x0000000109c87547 */ /* 0x000fea000b800000 */
[----:B------:R-:W-:-:S11]  /*0a00*/  UPLOP3.LUT UP0, UPT, UPT, UPT, UPT, 0x40, 0x4 ;  /* 0x000000000004789c */ /* 0x000fd60003f0e870 */
.L_x_33:
        /* <DEDUP_REMOVED lines=49> */
.L_x_32:
        /* <DEDUP_REMOVED lines=28> */
.L_x_34:
[----:B------:R-:W-:-:S04]  /*0ee0*/  UISETP.NE.U32.AND UP1, UPT, UR6, URZ, UPT ;  /* 0x000000ff0600728c */ /* 0x000fc8000bf25070 */
[----:B------:R-:W-:-:S09]  /*0ef0*/  UISETP.NE.OR.EX UP0, UPT, UR4, URZ, UP0, UP1 ;  /* 0x000000ff0400728c */ /* 0x000fd20008705710 */
[----:B------:R-:W-:Y:S05]  /*0f00*/  BRA.U !UP0, `(.L_x_30) ;  /* 0x0000000108407547 */ /* 0x000fea000b800000 */
.L_x_31:
        /* <DEDUP_REMOVED lines=16> */
.L_x_30:
[----:B------:R-:W-:-:S04]  /*1010*/  UISETP.NE.U32.AND UP0, UPT, UR7, URZ, UPT ;  /* 0x000000ff0700728c */ /* 0x000fc8000bf05070 */
[----:B------:R-:W-:-:S09]  /*1020*/  UISETP.NE.AND.EX UP0, UPT, UR5, URZ, UPT, UP0 ;  /* 0x000000ff0500728c */ /* 0x000fd2000bf05300 */
[----:B------:R-:W-:Y:S05]  /*1030*/  BRA.U !UP0, `(.L_x_29) ;  /* 0x0000000108247547 */ /* 0x000fea000b800000 */
.L_x_35:
        /* <DEDUP_REMOVED lines=9> */
.L_x_29:
[----:B------:R-:W1:Y:S02]  /*10d0*/  LDCU.128 UR4, c[0x0][0x380] ;  /* 0x00007000ff0477ac */ /* 0x000e640008000c00 */
[----:B-1----:R-:W-:-:S04]  /*10e0*/  LEA R18, P0, R10, UR4, 0x4 ;  /* 0x000000040a127c11 */ /* 0x002fc8000f8020ff */
[----:B------:R-:W-:Y:S02]  /*10f0*/  LEA.HI.X R19, R10, UR5, R4, 0x4, P0 ;  /* 0x000000050a137c11 */ /* 0x000fe400080f2404 */
[----:B------:R-:W-:-:S03]  /*1100*/  LEA R16, P0, R3, UR4, 0x4 ;  /* 0x0000000403107c11 */ /* 0x000fc6000f8020ff */
[----:B0-----:R-:W2:Y:S01]  /*1110*/  LDG.E.128 R8, desc[UR8][R18.64] ;  /* 0x0000000812087981 */ /* 0x001ea2000c1e1d00 */
[----:B------:R-:W-:-:S05]  /*1120*/  LEA.HI.X R17, R3, UR5, R2, 0x4, P0 ;  /* 0x0000000503117c11 */ /* 0x000fca00080f2402 */
[----:B------:R-:W3:Y:S01]  /*1130*/  LDG.E.128 R4, desc[UR8][R16.64] ;  /* 0x0000000810047981 */ /* 0x000ee2000c1e1d00 */
[----:B------:R-:W-:-:S04]  /*1140*/  LEA R14, P0, R0, UR6, 0x4 ;  /* 0x00000006000e7c11 */ /* 0x000fc8000f8020ff */
[----:B------:R-:W-:Y:S01]  /*1150*/  LEA.HI.X R15, R0, UR7, RZ, 0x4, P0 ;  /* 0x00000007000f7c11 */ /* 0x000fe200080f24ff */
[----:B--2---:R-:W-:Y:S02]  /*1160*/  DFMA R2, -RZ, R10, R8 ;  /* 0x0000000aff02722b */ /* 0x004fe40000000108 */
[----:B------:R-:W-:-:S06]  /*1170*/  DFMA R12, RZ, R8, R10 ;  /* 0x00000008ff0c722b */ /* 0x000fcc000000000a */
[----:B---3--:R-:W-:Y:S02]  /*1180*/  DADD R8, R4, R2 ;  /* 0x0000000004087229 */ /* 0x008fe40000000002 */
[----:B------:R-:W-:Y:S02]  /*1190*/  DADD R10, R6, R12 ;  /* 0x00000000060a7229 */ /* 0x000fe4000000000c */
[----:B------:R-:W-:Y:S02]  /*11a0*/  DADD R4, R4, -R2 ;  /* 0x0000000004047229 */ /* 0x000fe40000000802 */
[----:B------:R-:W-:-:S03]  /*11b0*/  DADD R6, R6, -R12 ;  /* 0x0000000006067229 */ /* 0x000fc6000000080c */
[----:B------:R-:W-:Y:S04]  /*11c0*/  STG.E.128 desc[UR8][R14.64], R8 ;  /* 0x000000080e007986 */ /* 0x000fe8000c101d08 */
[----:B------:R-:W-:Y:S01]  /*11d0*/  STG.E.128 desc[UR8][R14.64+0x10], R4 ;  /* 0x000010040e007986 */ /* 0x000fe2000c101d08 */
[----:B------:R-:W-:Y:S05]  /*11e0*/  EXIT ;  /* 0x000000000000794d */ /* 0x000fea0003800000 */
.L_x_36:
        /* <DEDUP_REMOVED lines=9> */
.L_x_40:


//--------------------- .nv.global.init           --------------------------
	.section	.nv.global.init,"aw",@progbits
	.align	16
.nv.global.init:
	.type		__cudart_sin_cos_coeffs,@object
	.size		__cudart_sin_cos_coeffs,(__cudart_i2opi_d - __cudart_sin_cos_coeffs)
__cudart_sin_cos_coeffs:
        /*0000*/ 	.byte	0x46, 0xd2, 0xb0, 0x2c, 0xf1, 0xe5, 0x5a, 0xbe, 0x92, 0xe3, 0xac, 0x69, 0xe3, 0x1d, 0xc7, 0x3e
        /*0010*/ 	.byte	0xa1, 0x62, 0xdb, 0x19, 0xa0, 0x01, 0x2a, 0xbf, 0x18, 0x08, 0x11, 0x11, 0x11, 0x11, 0x81, 0x3f
        /*0020*/ 	.byte	0x54, 0x55, 0x55, 0x55, 0x55, 0x55, 0xc5, 0xbf, 0x00, 0x00, 0x00, 0x00, 0x00, 0x00, 0x00, 0x00
        /*0030*/ 	.byte	0x00, 0x00, 0x00, 0x00, 0x00, 0x00, 0x00, 0x00, 0x64, 0x81, 0xfd, 0x20, 0x83, 0xff, 0xa8, 0xbd
        /*0040*/ 	.byte	0x28, 0x85, 0xef, 0xc1, 0xa7, 0xee, 0x21, 0x3e, 0xd9, 0xe6, 0x06, 0x8e, 0x4f, 0x7e, 0x92, 0xbe
        /*0050*/ 	.byte	0xe9, 0xbc, 0xdd, 0x19, 0xa0, 0x01, 0xfa, 0x3e, 0x47, 0x5d, 0xc1, 0x16, 0x6c, 0xc1, 0x56, 0xbf
        /*0060*/ 	.byte	0x51, 0x55, 0x55, 0x55, 0x55, 0x55, 0xa5, 0x3f, 0x00, 0x00, 0x00, 0x00, 0x00, 0x00, 0xe0, 0xbf
        /*0070*/ 	.byte	0x00, 0x00, 0x00, 0x00, 0x00, 0x00, 0xf0, 0x3f, 0x00, 0x00, 0x00, 0x00, 0x00, 0x00, 0x00, 0x00
	.type		__cudart_i2opi_d,@object
	.size		__cudart_i2opi_d,(.L_0 - __cudart_i2opi_d)
__cudart_i2opi_d:
        /* <DEDUP_REMOVED lines=9> */
.L_0:


//--------------------- .nv.shared.reserved.0     --------------------------
	.section	.nv.shared.reserved.0,"aw",@nobits
	.weak		__nv_reservedSMEM_offset_0_alias
	.size		__nv_reservedSMEM_offset_0_alias, 0, 64
	.other		__nv_reservedSMEM_offset_0_alias,@"STO_CUDA_RESERVED_SHARED STV_DEFAULT"
__nv_reservedSMEM_offset_0_alias:
	.zero		0
	.zero		64


//--------------------- .nv.constant0._Z12s1_butterflyjP7double2 --------------------------
	.section	.nv.constant0._Z12s1_butterflyjP7double2,"a",@progbits
	.sectionflags	@""
	.align	4
.nv.constant0._Z12s1_butterflyjP7double2:
	.zero		912


//--------------------- .nv.constant0._Z12s0_butterflyPK7double2PS_j --------------------------
	.section	.nv.constant0._Z12s0_butterflyPK7double2PS_j,"a",@progbits
	.sectionflags	@""
	.align	4
.nv.constant0._Z12s0_butterflyPK7double2PS_j:
	.zero		916


//--------------------- SYMBOLS --------------------------

	.type		.nv.reservedSmem.offset0,@object
	.size		.nv.reservedSmem.offset0,0x4
